// auto-generated by cutlass_sweep.gemm — config: {"arch": "sm_90", "cluster_m": 1, "cluster_n": 8, "dtype": "e5m2", "dtype_b": "e5m2", "layout": "nt", "stages": 0, "tile_k": 64, "tile_m": 256, "tile_n": 64}
#include "cutlass/cutlass.h"
#include "cutlass/gemm/collective/collective_builder.hpp"
#include "cutlass/gemm/device/gemm_universal_adapter.h"
#include "cutlass/gemm/kernel/gemm_universal.hpp"
#include "cutlass/epilogue/collective/collective_builder.hpp"

using ElemA = cutlass::float_e5m2_t;
using ElemB = cutlass::float_e5m2_t;
using ElemCD = cutlass::float_e5m2_t;
using Acc  = float;
using TileShape    = cute::Shape<cute::_256, cute::_64, cute::_64>;
using ClusterShape = cute::Shape<cute::_1, cute::_8, cute::_1>;

using CollectiveEpilogue = typename cutlass::epilogue::collective::CollectiveBuilder<
    cutlass::arch::Sm90, cutlass::arch::OpClassTensorOp,
    TileShape, ClusterShape,
    cutlass::epilogue::collective::EpilogueTileAuto,
    Acc, Acc,
    ElemCD, cutlass::layout::RowMajor, 128 / cutlass::sizeof_bits<ElemCD>::value,
    ElemCD, cutlass::layout::RowMajor, 128 / cutlass::sizeof_bits<ElemCD>::value,
    cutlass::epilogue::collective::EpilogueScheduleAuto
  >::CollectiveOp;

using CollectiveMainloop = typename cutlass::gemm::collective::CollectiveBuilder<
    cutlass::arch::Sm90, cutlass::arch::OpClassTensorOp,
    ElemA, cutlass::layout::RowMajor, 128 / cutlass::sizeof_bits<ElemA>::value,
    ElemB, cutlass::layout::ColumnMajor, 128 / cutlass::sizeof_bits<ElemB>::value,
    Acc,
    TileShape, ClusterShape,
    cutlass::gemm::collective::StageCountAutoCarveout<static_cast<int>(sizeof(typename CollectiveEpilogue::SharedStorage))>,
    cutlass::gemm::collective::KernelScheduleAuto
  >::CollectiveOp;

using GemmKernel = cutlass::gemm::kernel::GemmUniversal<
    cute::Shape<int,int,int,int>,
    CollectiveMainloop,
    CollectiveEpilogue
>;
using Gemm = cutlass::gemm::device::GemmUniversalAdapter<GemmKernel>;

// Force the device kernel symbol into the cubin without needing a host main.
auto* _anchor = &cutlass::device_kernel<GemmKernel>;


// ===== COMPILED SASS (sm_90a) =====

	.target	sm_90a

	.elftype	@"ET_EXEC"


//--------------------- .note.nv.tkinfo           --------------------------
	.section	.note.nv.tkinfo,"",@"SHT_NOTE"
	.sectionflags	@"SHF_NOTE_NV_TKINFO"
	.tkinfo
        /*0018*/ 	.word	0x00000002
        /*0030*/ 	.string	""
        /*0030*/ 	.string	"ptxas"
        /*0030*/ 	.string	"Cuda compilation tools, release 13.0, V13.0.88"
        /*0030*/ 	.string	"Build cuda_13.0.r13.0/compiler.36424714_0"
        /*0030*/ 	.string	"-arch sm_90a -m 64 "



//--------------------- .note.nv.cuinfo           --------------------------
	.section	.note.nv.cuinfo,"",@"SHT_NOTE"
	.sectionflags	@"SHF_NOTE_NV_CUINFO"
        /*0018*/ 	.short	0x0002
        /*001a*/ 	.short	0x005a
        /*001c*/ 	.short	0x0082
	.zero		2


//--------------------- .nv.info                  --------------------------
	.section	.nv.info,"",@"SHT_CUDA_INFO"
	.align	4


	//----- nvinfo : EIATTR_REGCOUNT
	.align		4
        /*0000*/ 	.byte	0x04, 0x2f
        /*0002*/ 	.short	(.L_12 - .L_11)
	.align		4
.L_11:
        /*0004*/ 	.word	index@(_ZN7cutlass13device_kernelINS_4gemm6kernel13GemmUniversalIN4cute5tupleIJiiiiEEENS1_10collective13CollectiveMmaINS1_37MainloopSm90TmaGmmaWarpSpecializedFP8ILi11ENS5_IJNS4_1CILi1EEENSA_ILi8EEESB_EEENS1_35KernelTmaWarpSpecializedCooperativeEEENS5_IJNSA_ILi256EEENSA_ILi64EEESH_EEENS_12float_e5m2_tENS5_IJlSB_lEEESJ_SK_NS4_8TiledMMAINS4_8MMA_AtomIJNS4_4SM904GMMA30MMA_64x64x32_F32E5M2E5M2_SS_TNILNSO_7ScaleInE1ELSQ_1EEEEEENS4_6LayoutINS5_IJNSA_ILi2EEESB_SB_EEENS5_IJSB_NSA_ILi0EEESW_EEEEENS5_IJNS4_10UnderscoreESZ_SZ_EEEEENS4_23SM90_TMA_LOAD_MULTICASTENS4_14ComposedLayoutINS4_7SwizzleILi2ELi4ELi3EEENS4_18smem_ptr_flag_bitsILi8EEENST_INS5_IJSC_SH_EEENS5_IJSH_SB_EEEEEEEvNS4_8identityENS4_13SM90_TMA_LOADES1B_vS1C_EENS_8epilogue10collective6detail29Sm90TmaWarpSpecializedAdapterINS1G_15DefaultEpilogueISJ_SK_SK_NS1F_6thread17LinearCombinationISJ_Li1EffLNS1K_9ScaleType4KindE0ELNS_15FloatRoundStyleE2ESJ_EENS1_15EpilogueDefaultEEEEEvvEEEEvNT_6ParamsE)
        /*0008*/ 	.word	0x000000a8


	//----- nvinfo : EIATTR_FRAME_SIZE
	.align		4
.L_12:
        /*000c*/ 	.byte	0x04, 0x11
        /*000e*/ 	.short	(.L_14 - .L_13)
	.align		4
.L_13:
        /*0010*/ 	.word	index@(_ZN7cutlass13device_kernelINS_4gemm6kernel13GemmUniversalIN4cute5tupleIJiiiiEEENS1_10collective13CollectiveMmaINS1_37MainloopSm90TmaGmmaWarpSpecializedFP8ILi11ENS5_IJNS4_1CILi1EEENSA_ILi8EEESB_EEENS1_35KernelTmaWarpSpecializedCooperativeEEENS5_IJNSA_ILi256EEENSA_ILi64EEESH_EEENS_12float_e5m2_tENS5_IJlSB_lEEESJ_SK_NS4_8TiledMMAINS4_8MMA_AtomIJNS4_4SM904GMMA30MMA_64x64x32_F32E5M2E5M2_SS_TNILNSO_7ScaleInE1ELSQ_1EEEEEENS4_6LayoutINS5_IJNSA_ILi2EEESB_SB_EEENS5_IJSB_NSA_ILi0EEESW_EEEEENS5_IJNS4_10UnderscoreESZ_SZ_EEEEENS4_23SM90_TMA_LOAD_MULTICASTENS4_14ComposedLayoutINS4_7SwizzleILi2ELi4ELi3EEENS4_18smem_ptr_flag_bitsILi8EEENST_INS5_IJSC_SH_EEENS5_IJSH_SB_EEEEEEEvNS4_8identityENS4_13SM90_TMA_LOADES1B_vS1C_EENS_8epilogue10collective6detail29Sm90TmaWarpSpecializedAdapterINS1G_15DefaultEpilogueISJ_SK_SK_NS1F_6thread17LinearCombinationISJ_Li1EffLNS1K_9ScaleType4KindE0ELNS_15FloatRoundStyleE2ESJ_EENS1_15EpilogueDefaultEEEEEvvEEEEvNT_6ParamsE)
        /*0014*/ 	.word	0x00000000


	//----- nvinfo : EIATTR_MIN_STACK_SIZE
	.align		4
.L_14:
        /*0018*/ 	.byte	0x04, 0x12
        /*001a*/ 	.short	(.L_16 - .L_15)
	.align		4
.L_15:
        /*001c*/ 	.word	index@(_ZN7cutlass13device_kernelINS_4gemm6kernel13GemmUniversalIN4cute5tupleIJiiiiEEENS1_10collective13CollectiveMmaINS1_37MainloopSm90TmaGmmaWarpSpecializedFP8ILi11ENS5_IJNS4_1CILi1EEENSA_ILi8EEESB_EEENS1_35KernelTmaWarpSpecializedCooperativeEEENS5_IJNSA_ILi256EEENSA_ILi64EEESH_EEENS_12float_e5m2_tENS5_IJlSB_lEEESJ_SK_NS4_8TiledMMAINS4_8MMA_AtomIJNS4_4SM904GMMA30MMA_64x64x32_F32E5M2E5M2_SS_TNILNSO_7ScaleInE1ELSQ_1EEEEEENS4_6LayoutINS5_IJNSA_ILi2EEESB_SB_EEENS5_IJSB_NSA_ILi0EEESW_EEEEENS5_IJNS4_10UnderscoreESZ_SZ_EEEEENS4_23SM90_TMA_LOAD_MULTICASTENS4_14ComposedLayoutINS4_7SwizzleILi2ELi4ELi3EEENS4_18smem_ptr_flag_bitsILi8EEENST_INS5_IJSC_SH_EEENS5_IJSH_SB_EEEEEEEvNS4_8identityENS4_13SM90_TMA_LOADES1B_vS1C_EENS_8epilogue10collective6detail29Sm90TmaWarpSpecializedAdapterINS1G_15DefaultEpilogueISJ_SK_SK_NS1F_6thread17LinearCombinationISJ_Li1EffLNS1K_9ScaleType4KindE0ELNS_15FloatRoundStyleE2ESJ_EENS1_15EpilogueDefaultEEEEEvvEEEEvNT_6ParamsE)
        /*0020*/ 	.word	0x00000000
.L_16:


//--------------------- .nv.compat                --------------------------
	.section	.nv.compat,"",@"SHT_CUDA_COMPAT_INFO"
	.align	4
        /*0000*/ 	.byte	0x02, 0x09, 0x01, 0x00, 0x02, 0x02, 0x04, 0x00, 0x02, 0x05, 0x05, 0x00, 0x03, 0x07, 0x01, 0x01
        /*0010*/ 	.byte	0x02, 0x03, 0x01, 0x00, 0x02, 0x06, 0x01, 0x00, 0x04, 0x0b, 0x08, 0x00, 0x00, 0x00, 0x00, 0x00
        /*0020*/ 	.byte	0x00, 0x00, 0x00, 0x00


//--------------------- .nv.info._ZN7cutlass13device_kernelINS_4gemm6kernel13GemmUniversalIN4cute5tupleIJiiiiEEENS1_10collective13CollectiveMmaINS1_37MainloopSm90TmaGmmaWarpSpecializedFP8ILi11ENS5_IJNS4_1CILi1EEENSA_ILi8EEESB_EEENS1_35KernelTmaWarpSpecializedCooperativeEEENS5_IJNSA_ILi256EEENSA_ILi64EEESH_EEENS_12float_e5m2_tENS5_IJlSB_lEEESJ_SK_NS4_8TiledMMAINS4_8MMA_AtomIJNS4_4SM904GMMA30MMA_64x64x32_F32E5M2E5M2_SS_TNILNSO_7ScaleInE1ELSQ_1EEEEEENS4_6LayoutINS5_IJNSA_ILi2EEESB_SB_EEENS5_IJSB_NSA_ILi0EEESW_EEEEENS5_IJNS4_10UnderscoreESZ_SZ_EEEEENS4_23SM90_TMA_LOAD_MULTICASTENS4_14ComposedLayoutINS4_7SwizzleILi2ELi4ELi3EEENS4_18smem_ptr_flag_bitsILi8EEENST_INS5_IJSC_SH_EEENS5_IJSH_SB_EEEEEEEvNS4_8identityENS4_13SM90_TMA_LOADES1B_vS1C_EENS_8epilogue10collective6detail29Sm90TmaWarpSpecializedAdapterINS1G_15DefaultEpilogueISJ_SK_SK_NS1F_6thread17LinearCombinationISJ_Li1EffLNS1K_9ScaleType4KindE0ELNS_15FloatRoundStyleE2ESJ_EENS1_15EpilogueDefaultEEEEEvvEEEEvNT_6ParamsE --------------------------
	.section	.nv.info._ZN7cutlass13device_kernelINS_4gemm6kernel13GemmUniversalIN4cute5tupleIJiiiiEEENS1_10collective13CollectiveMmaINS1_37MainloopSm90TmaGmmaWarpSpecializedFP8ILi11ENS5_IJNS4_1CILi1EEENSA_ILi8EEESB_EEENS1_35KernelTmaWarpSpecializedCooperativeEEENS5_IJNSA_ILi256EEENSA_ILi64EEESH_EEENS_12float_e5m2_tENS5_IJlSB_lEEESJ_SK_NS4_8TiledMMAINS4_8MMA_AtomIJNS4_4SM904GMMA30MMA_64x64x32_F32E5M2E5M2_SS_TNILNSO_7ScaleInE1ELSQ_1EEEEEENS4_6LayoutINS5_IJNSA_ILi2EEESB_SB_EEENS5_IJSB_NSA_ILi0EEESW_EEEEENS5_IJNS4_10UnderscoreESZ_SZ_EEEEENS4_23SM90_TMA_LOAD_MULTICASTENS4_14ComposedLayoutINS4_7SwizzleILi2ELi4ELi3EEENS4_18smem_ptr_flag_bitsILi8EEENST_INS5_IJSC_SH_EEENS5_IJSH_SB_EEEEEEEvNS4_8identityENS4_13SM90_TMA_LOADES1B_vS1C_EENS_8epilogue10collective6detail29Sm90TmaWarpSpecializedAdapterINS1G_15DefaultEpilogueISJ_SK_SK_NS1F_6thread17LinearCombinationISJ_Li1EffLNS1K_9ScaleType4KindE0ELNS_15FloatRoundStyleE2ESJ_EENS1_15EpilogueDefaultEEEEEvvEEEEvNT_6ParamsE,"",@"SHT_CUDA_INFO"
	.sectionflags	@""
	.align	4


	//----- nvinfo : EIATTR_CUDA_API_VERSION
	.align		4
        /*0000*/ 	.byte	0x04, 0x37
        /*0002*/ 	.short	(.L_18 - .L_17)
.L_17:
        /*0004*/ 	.word	0x00000082


	//----- nvinfo : EIATTR_KPARAM_INFO
	.align		4
.L_18:
        /*0008*/ 	.byte	0x04, 0x17
        /*000a*/ 	.short	(.L_20 - .L_19)
.L_19:
        /*000c*/ 	.word	0x00000000
        /*0010*/ 	.short	0x0000
        /*0012*/ 	.short	0x0070
        /*0014*/ 	.byte	0x00, 0xf0, 0x01, 0x10


	//----- nvinfo : EIATTR_SPARSE_MMA_MASK
	.align		4
.L_20:
        /*0018*/ 	.byte	0x03, 0x50
        /*001a*/ 	.short	0x0000


	//----- nvinfo : EIATTR_MAXREG_COUNT
	.align		4
        /*001c*/ 	.byte	0x03, 0x1b
        /*001e*/ 	.short	0x00a8


	//----- nvinfo : EIATTR_NUM_BARRIERS
	.align		4
        /*0020*/ 	.byte	0x02, 0x4c
        /*0022*/ 	.byte	0x01
	.zero		1


	//----- nvinfo : EIATTR_MERCURY_ISA_VERSION
	.align		4
        /*0024*/ 	.byte	0x03, 0x5f
        /*0026*/ 	.short	0x0101


	//----- nvinfo : EIATTR_INT_WARP_WIDE_INSTR_OFFSETS
	.align		4
        /*0028*/ 	.byte	0x04, 0x31
        /*002a*/ 	.short	(.L_22 - .L_21)


	//   ....[0]....
.L_21:
        /*002c*/ 	.word	0x00000550


	//   ....[1]....
        /*0030*/ 	.word	0x00000570


	//   ....[2]....
        /*0034*/ 	.word	0x00000740


	//----- nvinfo : EIATTR_COOP_GROUP_MASK_REGIDS
	.align		4
.L_22:
        /*0038*/ 	.byte	0x04, 0x29
        /*003a*/ 	.short	(.L_24 - .L_23)


	//   ....[0]....
.L_23:
        /*003c*/ 	.word	0xffffffff


	//   ....[1]....
        /*0040*/ 	.word	0xffffffff


	//   ....[2]....
        /*0044*/ 	.word	0xffffffff


	//   ....[3]....
        /*0048*/ 	.word	0xffffffff


	//   ....[4]....
        /*004c*/ 	.word	0xffffffff


	//   ....[5]....
        /*0050*/ 	.word	0xffffffff


	//----- nvinfo : EIATTR_COOP_GROUP_INSTR_OFFSETS
	.align		4
.L_24:
        /*0054*/ 	.byte	0x04, 0x28
        /*0056*/ 	.short	(.L_26 - .L_25)


	//   ....[0]....
.L_25:
        /*0058*/ 	.word	0x00000060


	//   ....[1]....
        /*005c*/ 	.word	0x00000070


	//   ....[2]....
        /*0060*/ 	.word	0x00000130


	//   ....[3]....
        /*0064*/ 	.word	0x000003d0


	//   ....[4]....
        /*0068*/ 	.word	0x00000880


	//   ....[5]....
        /*006c*/ 	.word	0x00001300


	//----- nvinfo : EIATTR_REG_RECONFIG
	.align		4
.L_26:
        /*0070*/ 	.byte	0x01, 0x54
	.zero		2


	//----- nvinfo : EIATTR_MBARRIER_INSTR_OFFSETS
	.align		4
        /*0074*/ 	.byte	0x04, 0x39
        /*0076*/ 	.short	(.L_28 - .L_27)


	//   ....[0]....
.L_27:
        /*0078*/ 	.word	0x00000250
        /*007c*/ 	.word	0x000000ff
        /*0080*/ 	.word	0x00000000
        /*0084*/ 	.short	0x0100
        /*0086*/ 	.byte	0x08
	.zero		1


	//   ....[1]....
        /*0088*/ 	.word	0x00000260
        /*008c*/ 	.word	0x000000ff
        /*0090*/ 	.word	0x00000058
        /*0094*/ 	.short	0x0100
        /*0096*/ 	.byte	0x08
	.zero		1


	//   ....[2]....
        /*0098*/ 	.word	0x00000270
        /*009c*/ 	.word	0x000000ff
        /*00a0*/ 	.word	0x00000008
        /*00a4*/ 	.short	0x0100
        /*00a6*/ 	.byte	0x08
	.zero		1


	//   ....[3]....
        /*00a8*/ 	.word	0x00000280
        /*00ac*/ 	.word	0x000000ff
        /*00b0*/ 	.word	0x00000060
        /*00b4*/ 	.short	0x0100
        /*00b6*/ 	.byte	0x08
	.zero		1


	//   ....[4]....
        /*00b8*/ 	.word	0x00000290
        /*00bc*/ 	.word	0x000000ff
        /*00c0*/ 	.word	0x00000010
        /*00c4*/ 	.short	0x0100
        /*00c6*/ 	.byte	0x08
	.zero		1


	//   ....[5]....
        /*00c8*/ 	.word	0x000002a0
        /*00cc*/ 	.word	0x000000ff
        /*00d0*/ 	.word	0x00000068
        /*00d4*/ 	.short	0x0100
        /*00d6*/ 	.byte	0x08
	.zero		1


	//   ....[6]....
        /*00d8*/ 	.word	0x000002b0
        /*00dc*/ 	.word	0x000000ff
        /*00e0*/ 	.word	0x00000018
        /*00e4*/ 	.short	0x0100
        /*00e6*/ 	.byte	0x08
	.zero		1


	//   ....[7]....
        /*00e8*/ 	.word	0x000002c0
        /*00ec*/ 	.word	0x000000ff
        /*00f0*/ 	.word	0x00000070
        /*00f4*/ 	.short	0x0100
        /*00f6*/ 	.byte	0x08
	.zero		1


	//   ....[8]....
        /*00f8*/ 	.word	0x000002d0
        /*00fc*/ 	.word	0x000000ff
        /*0100*/ 	.word	0x00000020
        /*0104*/ 	.short	0x0100
        /*0106*/ 	.byte	0x08
	.zero		1


	//   ....[9]....
        /*0108*/ 	.word	0x000002e0
        /*010c*/ 	.word	0x000000ff
        /*0110*/ 	.word	0x00000078
        /*0114*/ 	.short	0x0100
        /*0116*/ 	.byte	0x08
	.zero		1


	//   ....[10]....
        /*0118*/ 	.word	0x000002f0
        /*011c*/ 	.word	0x000000ff
        /*0120*/ 	.word	0x00000028
        /*0124*/ 	.short	0x0100
        /*0126*/ 	.byte	0x08
	.zero		1


	//   ....[11]....
        /*0128*/ 	.word	0x00000300
        /*012c*/ 	.word	0x000000ff
        /*0130*/ 	.word	0x00000080
        /*0134*/ 	.short	0x0100
        /*0136*/ 	.byte	0x08
	.zero		1


	//   ....[12]....
        /*0138*/ 	.word	0x00000310
        /*013c*/ 	.word	0x000000ff
        /*0140*/ 	.word	0x00000030
        /*0144*/ 	.short	0x0100
        /*0146*/ 	.byte	0x08
	.zero		1


	//   ....[13]....
        /*0148*/ 	.word	0x00000320
        /*014c*/ 	.word	0x000000ff
        /*0150*/ 	.word	0x00000088
        /*0154*/ 	.short	0x0100
        /*0156*/ 	.byte	0x08
	.zero		1


	//   ....[14]....
        /*0158*/ 	.word	0x00000330
        /*015c*/ 	.word	0x000000ff
        /*0160*/ 	.word	0x00000038
        /*0164*/ 	.short	0x0100
        /*0166*/ 	.byte	0x08
	.zero		1


	//   ....[15]....
        /*0168*/ 	.word	0x00000340
        /*016c*/ 	.word	0x000000ff
        /*0170*/ 	.word	0x00000090
        /*0174*/ 	.short	0x0100
        /*0176*/ 	.byte	0x08
	.zero		1


	//   ....[16]....
        /*0178*/ 	.word	0x00000350
        /*017c*/ 	.word	0x000000ff
        /*0180*/ 	.word	0x00000040
        /*0184*/ 	.short	0x0100
        /*0186*/ 	.byte	0x08
	.zero		1


	//   ....[17]....
        /*0188*/ 	.word	0x00000360
        /*018c*/ 	.word	0x000000ff
        /*0190*/ 	.word	0x00000098
        /*0194*/ 	.short	0x0100
        /*0196*/ 	.byte	0x08
	.zero		1


	//   ....[18]....
        /*0198*/ 	.word	0x00000370
        /*019c*/ 	.word	0x000000ff
        /*01a0*/ 	.word	0x00000048
        /*01a4*/ 	.short	0x0100
        /*01a6*/ 	.byte	0x08
	.zero		1


	//   ....[19]....
        /*01a8*/ 	.word	0x00000380
        /*01ac*/ 	.word	0x000000ff
        /*01b0*/ 	.word	0x000000a0
        /*01b4*/ 	.short	0x0100
        /*01b6*/ 	.byte	0x08
	.zero		1


	//   ....[20]....
        /*01b8*/ 	.word	0x00000390
        /*01bc*/ 	.word	0x000000ff
        /*01c0*/ 	.word	0x00000050
        /*01c4*/ 	.short	0x0100
        /*01c6*/ 	.byte	0x08
	.zero		1


	//   ....[21]....
        /*01c8*/ 	.word	0x000003a0
        /*01cc*/ 	.word	0x000000ff
        /*01d0*/ 	.word	0x000000a8
        /*01d4*/ 	.short	0x0100
        /*01d6*/ 	.byte	0x08
	.zero		1


	//   ....[22]....
        /*01d8*/ 	.word	0x000007e0
        /*01dc*/ 	.word	0x000000ff
        /*01e0*/ 	.word	0x000000c0
        /*01e4*/ 	.short	0x0100
        /*01e6*/ 	.byte	0x06
	.zero		1


	//   ....[23]....
        /*01e8*/ 	.word	0x00000830
        /*01ec*/ 	.word	0x000000ff
        /*01f0*/ 	.word	0x000000c8
        /*01f4*/ 	.short	0x0100
        /*01f6*/ 	.byte	0x06
	.zero		1


	//   ....[24]....
        /*01f8*/ 	.word	0x00001820
        /*01fc*/ 	.word	0x000000ff
        /*0200*/ 	.word	0x00000000
        /*0204*/ 	.short	0x010a
        /*0206*/ 	.byte	0x06
	.zero		1


	//   ....[25]....
        /*0208*/ 	.word	0x00001860
        /*020c*/ 	.word	0x000000ff
        /*0210*/ 	.word	0x00000000
        /*0214*/ 	.short	0x010a
        /*0216*/ 	.byte	0x06
	.zero		1


	//   ....[26]....
        /*0218*/ 	.word	0x00002220
        /*021c*/ 	.word	0x000000ff
        /*0220*/ 	.word	0x00000000
        /*0224*/ 	.short	0x010a
        /*0226*/ 	.byte	0x0c
	.zero		1


	//   ....[27]....
        /*0228*/ 	.word	0x00002260
        /*022c*/ 	.word	0x000000ff
        /*0230*/ 	.word	0x00000000
        /*0234*/ 	.short	0x010a
        /*0236*/ 	.byte	0x0c
	.zero		1


	//   ....[28]....
        /*0238*/ 	.word	0x00002930
        /*023c*/ 	.word	0x0000000e
        /*0240*/ 	.word	0x00000000
        /*0244*/ 	.short	0x0101
        /*0246*/ 	.byte	0x3f
	.zero		1


	//   ....[29]....
        /*0248*/ 	.word	0x00002fb0
        /*024c*/ 	.word	0x0000000b
        /*0250*/ 	.word	0x00000000
        /*0254*/ 	.short	0x0101
        /*0256*/ 	.byte	0x3f
	.zero		1


	//   ....[30]....
        /*0258*/ 	.word	0x00008a30
        /*025c*/ 	.word	0x00000012
        /*0260*/ 	.word	0x00000058
        /*0264*/ 	.short	0x010a
        /*0266*/ 	.byte	0x3f
	.zero		1


	//   ....[31]....
        /*0268*/ 	.word	0x00008db0
        /*026c*/ 	.word	0x00000008
        /*0270*/ 	.word	0x000000c8
        /*0274*/ 	.short	0x0101
        /*0276*/ 	.byte	0x3f
	.zero		1


	//   ....[32]....
        /*0278*/ 	.word	0x000094d0
        /*027c*/ 	.word	0x00000006
        /*0280*/ 	.word	0x00000000
        /*0284*/ 	.short	0x010a
        /*0286*/ 	.byte	0x3f
	.zero		1


	//   ....[33]....
        /*0288*/ 	.word	0x00009550
        /*028c*/ 	.word	0x00000007
        /*0290*/ 	.word	0x00000000
        /*0294*/ 	.short	0x010a
        /*0296*/ 	.byte	0x3f
	.zero		1


	//   ....[34]....
        /*0298*/ 	.word	0x000095e0
        /*029c*/ 	.word	0x00000006
        /*02a0*/ 	.word	0x00000000
        /*02a4*/ 	.short	0x010a
        /*02a6*/ 	.byte	0x3f
	.zero		1


	//   ....[35]....
        /*02a8*/ 	.word	0x00009670
        /*02ac*/ 	.word	0x00000009
        /*02b0*/ 	.word	0x00000000
        /*02b4*/ 	.short	0x010a
        /*02b6*/ 	.byte	0x3f
	.zero		1


	//   ....[36]....
        /*02b8*/ 	.word	0x00009700
        /*02bc*/ 	.word	0x00000006
        /*02c0*/ 	.word	0x00000000
        /*02c4*/ 	.short	0x010a
        /*02c6*/ 	.byte	0x3f
	.zero		1


	//   ....[37]....
        /*02c8*/ 	.word	0x00009790
        /*02cc*/ 	.word	0x00000009
        /*02d0*/ 	.word	0x00000000
        /*02d4*/ 	.short	0x010a
        /*02d6*/ 	.byte	0x3f
	.zero		1


	//   ....[38]....
        /*02d8*/ 	.word	0x00009820
        /*02dc*/ 	.word	0x00000006
        /*02e0*/ 	.word	0x00000000
        /*02e4*/ 	.short	0x010a
        /*02e6*/ 	.byte	0x3f
	.zero		1


	//   ....[39]....
        /*02e8*/ 	.word	0x000098b0
        /*02ec*/ 	.word	0x00000009
        /*02f0*/ 	.word	0x00000000
        /*02f4*/ 	.short	0x010a
        /*02f6*/ 	.byte	0x3f
	.zero		1


	//   ....[40]....
        /*02f8*/ 	.word	0x00009940
        /*02fc*/ 	.word	0x0000000a
        /*0300*/ 	.word	0x00000000
        /*0304*/ 	.short	0x010a
        /*0306*/ 	.byte	0x3f
	.zero		1


	//   ....[41]....
        /*0308*/ 	.word	0x000099d0
        /*030c*/ 	.word	0x0000000b
        /*0310*/ 	.word	0x00000000
        /*0314*/ 	.short	0x010a
        /*0316*/ 	.byte	0x3f
	.zero		1


	//   ....[42]....
        /*0318*/ 	.word	0x00009a60
        /*031c*/ 	.word	0x00000003
        /*0320*/ 	.word	0x00000000
        /*0324*/ 	.short	0x010a
        /*0326*/ 	.byte	0x3f
	.zero		1


	//   ....[43]....
        /*0328*/ 	.word	0x00009ad0
        /*032c*/ 	.word	0x0000000c
        /*0330*/ 	.word	0x00000000
        /*0334*/ 	.short	0x010a
        /*0336*/ 	.byte	0x3f
	.zero		1


	//   ....[44]....
        /*0338*/ 	.word	0x00009b30
        /*033c*/ 	.word	0x0000000e
        /*0340*/ 	.word	0x00000000
        /*0344*/ 	.short	0x010a
        /*0346*/ 	.byte	0x3f
	.zero		1


	//   ....[45]....
        /*0348*/ 	.word	0x00009c00
        /*034c*/ 	.word	0x00000012
        /*0350*/ 	.word	0x00000058
        /*0354*/ 	.short	0x010a
        /*0356*/ 	.byte	0x3f
	.zero		1


	//   ....[46]....
        /*0358*/ 	.word	0x00009cd0
        /*035c*/ 	.word	0x00000006
        /*0360*/ 	.word	0x00000000
        /*0364*/ 	.short	0x010a
        /*0366*/ 	.byte	0x3f
	.zero		1


	//   ....[47]....
        /*0368*/ 	.word	0x00009d20
        /*036c*/ 	.word	0x00000007
        /*0370*/ 	.word	0x00000000
        /*0374*/ 	.short	0x010a
        /*0376*/ 	.byte	0x3f
	.zero		1


	//   ....[48]....
        /*0378*/ 	.word	0x00009d70
        /*037c*/ 	.word	0x00000006
        /*0380*/ 	.word	0x00000000
        /*0384*/ 	.short	0x010a
        /*0386*/ 	.byte	0x3f
	.zero		1


	//   ....[49]....
        /*0388*/ 	.word	0x00009dc0
        /*038c*/ 	.word	0x00000009
        /*0390*/ 	.word	0x00000000
        /*0394*/ 	.short	0x010a
        /*0396*/ 	.byte	0x3f
	.zero		1


	//   ....[50]....
        /*0398*/ 	.word	0x00009e10
        /*039c*/ 	.word	0x00000006
        /*03a0*/ 	.word	0x00000000
        /*03a4*/ 	.short	0x010a
        /*03a6*/ 	.byte	0x3f
	.zero		1


	//   ....[51]....
        /*03a8*/ 	.word	0x00009e60
        /*03ac*/ 	.word	0x00000009
        /*03b0*/ 	.word	0x00000000
        /*03b4*/ 	.short	0x010a
        /*03b6*/ 	.byte	0x3f
	.zero		1


	//   ....[52]....
        /*03b8*/ 	.word	0x00009eb0
        /*03bc*/ 	.word	0x00000006
        /*03c0*/ 	.word	0x00000000
        /*03c4*/ 	.short	0x010a
        /*03c6*/ 	.byte	0x3f
	.zero		1


	//   ....[53]....
        /*03c8*/ 	.word	0x00009f00
        /*03cc*/ 	.word	0x00000009
        /*03d0*/ 	.word	0x00000000
        /*03d4*/ 	.short	0x010a
        /*03d6*/ 	.byte	0x3f
	.zero		1


	//   ....[54]....
        /*03d8*/ 	.word	0x00009f50
        /*03dc*/ 	.word	0x0000000a
        /*03e0*/ 	.word	0x00000000
        /*03e4*/ 	.short	0x010a
        /*03e6*/ 	.byte	0x3f
	.zero		1


	//   ....[55]....
        /*03e8*/ 	.word	0x00009fa0
        /*03ec*/ 	.word	0x0000000b
        /*03f0*/ 	.word	0x00000000
        /*03f4*/ 	.short	0x010a
        /*03f6*/ 	.byte	0x3f
	.zero		1


	//----- nvinfo : EIATTR_NUM_MBARRIERS
	.align		4
.L_28:
        /*03f8*/ 	.byte	0x03, 0x38
        /*03fa*/ 	.short	0x0018


	//----- nvinfo : EIATTR_EXIT_INSTR_OFFSETS
	.align		4
        /*03fc*/ 	.byte	0x04, 0x1c
        /*03fe*/ 	.short	(.L_30 - .L_29)


	//   ....[0]....
.L_29:
        /*0400*/ 	.word	0x000009e0


	//   ....[1]....
        /*0404*/ 	.word	0x000011d0


	//   ....[2]....
        /*0408*/ 	.word	0x00008150


	//   ....[3]....
        /*040c*/ 	.word	0x000086b0


	//   ....[4]....
        /*0410*/ 	.word	0x00009ab0


	//----- nvinfo : EIATTR_MAX_THREADS
	.align		4
.L_30:
        /*0414*/ 	.byte	0x04, 0x05
        /*0416*/ 	.short	(.L_32 - .L_31)
.L_31:
        /*0418*/ 	.word	0x00000180
        /*041c*/ 	.word	0x00000001
        /*0420*/ 	.word	0x00000001


	//----- nvinfo : EIATTR_CRS_STACK_SIZE
	.align		4
.L_32:
        /*0424*/ 	.byte	0x04, 0x1e
        /*0426*/ 	.short	(.L_34 - .L_33)
.L_33:
        /*0428*/ 	.word	0x00000000


	//----- nvinfo : EIATTR_CBANK_PARAM_SIZE
	.align		4
.L_34:
        /*042c*/ 	.byte	0x03, 0x19
        /*042e*/ 	.short	0x0470


	//----- nvinfo : EIATTR_PARAM_CBANK
	.align		4
        /*0430*/ 	.byte	0x04, 0x0a
        /*0432*/ 	.short	(.L_36 - .L_35)
	.align		4
.L_35:
        /*0434*/ 	.word	index@(.nv.constant0._ZN7cutlass13device_kernelINS_4gemm6kernel13GemmUniversalIN4cute5tupleIJiiiiEEENS1_10collective13CollectiveMmaINS1_37MainloopSm90TmaGmmaWarpSpecializedFP8ILi11ENS5_IJNS4_1CILi1EEENSA_ILi8EEESB_EEENS1_35KernelTmaWarpSpecializedCooperativeEEENS5_IJNSA_ILi256EEENSA_ILi64EEESH_EEENS_12float_e5m2_tENS5_IJlSB_lEEESJ_SK_NS4_8TiledMMAINS4_8MMA_AtomIJNS4_4SM904GMMA30MMA_64x64x32_F32E5M2E5M2_SS_TNILNSO_7ScaleInE1ELSQ_1EEEEEENS4_6LayoutINS5_IJNSA_ILi2EEESB_SB_EEENS5_IJSB_NSA_ILi0EEESW_EEEEENS5_IJNS4_10UnderscoreESZ_SZ_EEEEENS4_23SM90_TMA_LOAD_MULTICASTENS4_14ComposedLayoutINS4_7SwizzleILi2ELi4ELi3EEENS4_18smem_ptr_flag_bitsILi8EEENST_INS5_IJSC_SH_EEENS5_IJSH_SB_EEEEEEEvNS4_8identityENS4_13SM90_TMA_LOADES1B_vS1C_EENS_8epilogue10collective6detail29Sm90TmaWarpSpecializedAdapterINS1G_15DefaultEpilogueISJ_SK_SK_NS1F_6thread17LinearCombinationISJ_Li1EffLNS1K_9ScaleType4KindE0ELNS_15FloatRoundStyleE2ESJ_EENS1_15EpilogueDefaultEEEEEvvEEEEvNT_6ParamsE)
        /*0438*/ 	.short	0x0210
        /*043a*/ 	.short	0x0470


	//----- nvinfo : EIATTR_SW_WAR
	.align		4
.L_36:
        /*043c*/ 	.byte	0x04, 0x36
        /*043e*/ 	.short	(.L_38 - .L_37)
.L_37:
        /*0440*/ 	.word	0x00000008
.L_38:


//--------------------- .nv.callgraph             --------------------------
	.section	.nv.callgraph,"",@"SHT_CUDA_CALLGRAPH"
	.align	4
	.sectionentsize	8
	.align		4
        /*0000*/ 	.word	0x00000000
	.align		4
        /*0004*/ 	.word	0xffffffff
	.align		4
        /*0008*/ 	.word	0x00000000
	.align		4
        /*000c*/ 	.word	0xfffffffe
	.align		4
        /*0010*/ 	.word	0x00000000
	.align		4
        /*0014*/ 	.word	0xfffffffd
	.align		4
        /*0018*/ 	.word	0x00000000
	.align		4
        /*001c*/ 	.word	0xfffffffc


//--------------------- .nv.constant4             --------------------------
	.section	.nv.constant4,"a",@progbits
	.align	8
	.align		8
.nv.constant4:
        /*0000*/ 	.dword	_ZN40_INTERNAL_33eda17c_4_k_cu_fe455933_160334cuda3std3__45__cpo5beginE
	.align		8
        /*0008*/ 	.dword	_ZN40_INTERNAL_33eda17c_4_k_cu_fe455933_160334cuda3std3__45__cpo3endE
	.align		8
        /*0010*/ 	.dword	_ZN40_INTERNAL_33eda17c_4_k_cu_fe455933_160334cuda3std3__45__cpo6cbeginE
	.align		8
        /*0018*/ 	.dword	_ZN40_INTERNAL_33eda17c_4_k_cu_fe455933_160334cuda3std3__45__cpo4cendE
	.align		8
        /*0020*/ 	.dword	_ZN40_INTERNAL_33eda17c_4_k_cu_fe455933_160334cuda3std3__442_GLOBAL__N__33eda17c_4_k_cu_fe455933_160336ignoreE
	.align		8
        /*0028*/ 	.dword	_ZN40_INTERNAL_33eda17c_4_k_cu_fe455933_160334cuda3std3__419piecewise_constructE
	.align		8
        /*0030*/ 	.dword	_ZN40_INTERNAL_33eda17c_4_k_cu_fe455933_160334cuda3std3__48in_placeE
	.align		8
        /*0038*/ 	.dword	_ZN40_INTERNAL_33eda17c_4_k_cu_fe455933_160334cuda3std6ranges3__45__cpo4swapE
	.align		8
        /*0040*/ 	.dword	_ZN40_INTERNAL_33eda17c_4_k_cu_fe455933_160334cuda3std6ranges3__45__cpo9iter_moveE
	.align		8
        /*0048*/ 	.dword	_ZN40_INTERNAL_33eda17c_4_k_cu_fe455933_160334cute7productE
	.align		8
        /*0050*/ 	.dword	_ZN40_INTERNAL_33eda17c_4_k_cu_fe455933_160334cute1_E


//--------------------- .text._ZN7cutlass13device_kernelINS_4gemm6kernel13GemmUniversalIN4cute5tupleIJiiiiEEENS1_10collective13CollectiveMmaINS1_37MainloopSm90TmaGmmaWarpSpecializedFP8ILi11ENS5_IJNS4_1CILi1EEENSA_ILi8EEESB_EEENS1_35KernelTmaWarpSpecializedCooperativeEEENS5_IJNSA_ILi256EEENSA_ILi64EEESH_EEENS_12float_e5m2_tENS5_IJlSB_lEEESJ_SK_NS4_8TiledMMAINS4_8MMA_AtomIJNS4_4SM904GMMA30MMA_64x64x32_F32E5M2E5M2_SS_TNILNSO_7ScaleInE1ELSQ_1EEEEEENS4_6LayoutINS5_IJNSA_ILi2EEESB_SB_EEENS5_IJSB_NSA_ILi0EEESW_EEEEENS5_IJNS4_10UnderscoreESZ_SZ_EEEEENS4_23SM90_TMA_LOAD_MULTICASTENS4_14ComposedLayoutINS4_7SwizzleILi2ELi4ELi3EEENS4_18smem_ptr_flag_bitsILi8EEENST_INS5_IJSC_SH_EEENS5_IJSH_SB_EEEEEEEvNS4_8identityENS4_13SM90_TMA_LOADES1B_vS1C_EENS_8epilogue10collective6detail29Sm90TmaWarpSpecializedAdapterINS1G_15DefaultEpilogueISJ_SK_SK_NS1F_6thread17LinearCombinationISJ_Li1EffLNS1K_9ScaleType4KindE0ELNS_15FloatRoundStyleE2ESJ_EENS1_15EpilogueDefaultEEEEEvvEEEEvNT_6ParamsE --------------------------
	.section	.text._ZN7cutlass13device_kernelINS_4gemm6kernel13GemmUniversalIN4cute5tupleIJiiiiEEENS1_10collective13CollectiveMmaINS1_37MainloopSm90TmaGmmaWarpSpecializedFP8ILi11ENS5_IJNS4_1CILi1EEENSA_ILi8EEESB_EEENS1_35KernelTmaWarpSpecializedCooperativeEEENS5_IJNSA_ILi256EEENSA_ILi64EEESH_EEENS_12float_e5m2_tENS5_IJlSB_lEEESJ_SK_NS4_8TiledMMAINS4_8MMA_AtomIJNS4_4SM904GMMA30MMA_64x64x32_F32E5M2E5M2_SS_TNILNSO_7ScaleInE1ELSQ_1EEEEEENS4_6LayoutINS5_IJNSA_ILi2EEESB_SB_EEENS5_IJSB_NSA_ILi0EEESW_EEEEENS5_IJNS4_10UnderscoreESZ_SZ_EEEEENS4_23SM90_TMA_LOAD_MULTICASTENS4_14ComposedLayoutINS4_7SwizzleILi2ELi4ELi3EEENS4_18smem_ptr_flag_bitsILi8EEENST_INS5_IJSC_SH_EEENS5_IJSH_SB_EEEEEEEvNS4_8identityENS4_13SM90_TMA_LOADES1B_vS1C_EENS_8epilogue10collective6detail29Sm90TmaWarpSpecializedAdapterINS1G_15DefaultEpilogueISJ_SK_SK_NS1F_6thread17LinearCombinationISJ_Li1EffLNS1K_9ScaleType4KindE0ELNS_15FloatRoundStyleE2ESJ_EENS1_15EpilogueDefaultEEEEEvvEEEEvNT_6ParamsE,"ax",@progbits
	.align	128
.text._ZN7cutlass13device_kernelINS_4gemm6kernel13GemmUniversalIN4cute5tupleIJiiiiEEENS1_10collective13CollectiveMmaINS1_37MainloopSm90TmaGmmaWarpSpecializedFP8ILi11ENS5_IJNS4_1CILi1EEENSA_ILi8EEESB_EEENS1_35KernelTmaWarpSpecializedCooperativeEEENS5_IJNSA_ILi256EEENSA_ILi64EEESH_EEENS_12float_e5m2_tENS5_IJlSB_lEEESJ_SK_NS4_8TiledMMAINS4_8MMA_AtomIJNS4_4SM904GMMA30MMA_64x64x32_F32E5M2E5M2_SS_TNILNSO_7ScaleInE1ELSQ_1EEEEEENS4_6LayoutINS5_IJNSA_ILi2EEESB_SB_EEENS5_IJSB_NSA_ILi0EEESW_EEEEENS5_IJNS4_10UnderscoreESZ_SZ_EEEEENS4_23SM90_TMA_LOAD_MULTICASTENS4_14ComposedLayoutINS4_7SwizzleILi2ELi4ELi3EEENS4_18smem_ptr_flag_bitsILi8EEENST_INS5_IJSC_SH_EEENS5_IJSH_SB_EEEEEEEvNS4_8identityENS4_13SM90_TMA_LOADES1B_vS1C_EENS_8epilogue10collective6detail29Sm90TmaWarpSpecializedAdapterINS1G_15DefaultEpilogueISJ_SK_SK_NS1F_6thread17LinearCombinationISJ_Li1EffLNS1K_9ScaleType4KindE0ELNS_15FloatRoundStyleE2ESJ_EENS1_15EpilogueDefaultEEEEEvvEEEEvNT_6ParamsE:
        .type           _ZN7cutlass13device_kernelINS_4gemm6kernel13GemmUniversalIN4cute5tupleIJiiiiEEENS1_10collective13CollectiveMmaINS1_37MainloopSm90TmaGmmaWarpSpecializedFP8ILi11ENS5_IJNS4_1CILi1EEENSA_ILi8EEESB_EEENS1_35KernelTmaWarpSpecializedCooperativeEEENS5_IJNSA_ILi256EEENSA_ILi64EEESH_EEENS_12float_e5m2_tENS5_IJlSB_lEEESJ_SK_NS4_8TiledMMAINS4_8MMA_AtomIJNS4_4SM904GMMA30MMA_64x64x32_F32E5M2E5M2_SS_TNILNSO_7ScaleInE1ELSQ_1EEEEEENS4_6LayoutINS5_IJNSA_ILi2EEESB_SB_EEENS5_IJSB_NSA_ILi0EEESW_EEEEENS5_IJNS4_10UnderscoreESZ_SZ_EEEEENS4_23SM90_TMA_LOAD_MULTICASTENS4_14ComposedLayoutINS4_7SwizzleILi2ELi4ELi3EEENS4_18smem_ptr_flag_bitsILi8EEENST_INS5_IJSC_SH_EEENS5_IJSH_SB_EEEEEEEvNS4_8identityENS4_13SM90_TMA_LOADES1B_vS1C_EENS_8epilogue10collective6detail29Sm90TmaWarpSpecializedAdapterINS1G_15DefaultEpilogueISJ_SK_SK_NS1F_6thread17LinearCombinationISJ_Li1EffLNS1K_9ScaleType4KindE0ELNS_15FloatRoundStyleE2ESJ_EENS1_15EpilogueDefaultEEEEEvvEEEEvNT_6ParamsE,@function
        .size           _ZN7cutlass13device_kernelINS_4gemm6kernel13GemmUniversalIN4cute5tupleIJiiiiEEENS1_10collective13CollectiveMmaINS1_37MainloopSm90TmaGmmaWarpSpecializedFP8ILi11ENS5_IJNS4_1CILi1EEENSA_ILi8EEESB_EEENS1_35KernelTmaWarpSpecializedCooperativeEEENS5_IJNSA_ILi256EEENSA_ILi64EEESH_EEENS_12float_e5m2_tENS5_IJlSB_lEEESJ_SK_NS4_8TiledMMAINS4_8MMA_AtomIJNS4_4SM904GMMA30MMA_64x64x32_F32E5M2E5M2_SS_TNILNSO_7ScaleInE1ELSQ_1EEEEEENS4_6LayoutINS5_IJNSA_ILi2EEESB_SB_EEENS5_IJSB_NSA_ILi0EEESW_EEEEENS5_IJNS4_10UnderscoreESZ_SZ_EEEEENS4_23SM90_TMA_LOAD_MULTICASTENS4_14ComposedLayoutINS4_7SwizzleILi2ELi4ELi3EEENS4_18smem_ptr_flag_bitsILi8EEENST_INS5_IJSC_SH_EEENS5_IJSH_SB_EEEEEEEvNS4_8identityENS4_13SM90_TMA_LOADES1B_vS1C_EENS_8epilogue10collective6detail29Sm90TmaWarpSpecializedAdapterINS1G_15DefaultEpilogueISJ_SK_SK_NS1F_6thread17LinearCombinationISJ_Li1EffLNS1K_9ScaleType4KindE0ELNS_15FloatRoundStyleE2ESJ_EENS1_15EpilogueDefaultEEEEEvvEEEEvNT_6ParamsE,(.L_x_221 - _ZN7cutlass13device_kernelINS_4gemm6kernel13GemmUniversalIN4cute5tupleIJiiiiEEENS1_10collective13CollectiveMmaINS1_37MainloopSm90TmaGmmaWarpSpecializedFP8ILi11ENS5_IJNS4_1CILi1EEENSA_ILi8EEESB_EEENS1_35KernelTmaWarpSpecializedCooperativeEEENS5_IJNSA_ILi256EEENSA_ILi64EEESH_EEENS_12float_e5m2_tENS5_IJlSB_lEEESJ_SK_NS4_8TiledMMAINS4_8MMA_AtomIJNS4_4SM904GMMA30MMA_64x64x32_F32E5M2E5M2_SS_TNILNSO_7ScaleInE1ELSQ_1EEEEEENS4_6LayoutINS5_IJNSA_ILi2EEESB_SB_EEENS5_IJSB_NSA_ILi0EEESW_EEEEENS5_IJNS4_10UnderscoreESZ_SZ_EEEEENS4_23SM90_TMA_LOAD_MULTICASTENS4_14ComposedLayoutINS4_7SwizzleILi2ELi4ELi3EEENS4_18smem_ptr_flag_bitsILi8EEENST_INS5_IJSC_SH_EEENS5_IJSH_SB_EEEEEEEvNS4_8identityENS4_13SM90_TMA_LOADES1B_vS1C_EENS_8epilogue10collective6detail29Sm90TmaWarpSpecializedAdapterINS1G_15DefaultEpilogueISJ_SK_SK_NS1F_6thread17LinearCombinationISJ_Li1EffLNS1K_9ScaleType4KindE0ELNS_15FloatRoundStyleE2ESJ_EENS1_15EpilogueDefaultEEEEEvvEEEEvNT_6ParamsE)
        .other          _ZN7cutlass13device_kernelINS_4gemm6kernel13GemmUniversalIN4cute5tupleIJiiiiEEENS1_10collective13CollectiveMmaINS1_37MainloopSm90TmaGmmaWarpSpecializedFP8ILi11ENS5_IJNS4_1CILi1EEENSA_ILi8EEESB_EEENS1_35KernelTmaWarpSpecializedCooperativeEEENS5_IJNSA_ILi256EEENSA_ILi64EEESH_EEENS_12float_e5m2_tENS5_IJlSB_lEEESJ_SK_NS4_8TiledMMAINS4_8MMA_AtomIJNS4_4SM904GMMA30MMA_64x64x32_F32E5M2E5M2_SS_TNILNSO_7ScaleInE1ELSQ_1EEEEEENS4_6LayoutINS5_IJNSA_ILi2EEESB_SB_EEENS5_IJSB_NSA_ILi0EEESW_EEEEENS5_IJNS4_10UnderscoreESZ_SZ_EEEEENS4_23SM90_TMA_LOAD_MULTICASTENS4_14ComposedLayoutINS4_7SwizzleILi2ELi4ELi3EEENS4_18smem_ptr_flag_bitsILi8EEENST_INS5_IJSC_SH_EEENS5_IJSH_SB_EEEEEEEvNS4_8identityENS4_13SM90_TMA_LOADES1B_vS1C_EENS_8epilogue10collective6detail29Sm90TmaWarpSpecializedAdapterINS1G_15DefaultEpilogueISJ_SK_SK_NS1F_6thread17LinearCombinationISJ_Li1EffLNS1K_9ScaleType4KindE0ELNS_15FloatRoundStyleE2ESJ_EENS1_15EpilogueDefaultEEEEEvvEEEEvNT_6ParamsE,@"STO_CUDA_ENTRY STV_DEFAULT"
_ZN7cutlass13device_kernelINS_4gemm6kernel13GemmUniversalIN4cute5tupleIJiiiiEEENS1_10collective13CollectiveMmaINS1_37MainloopSm90TmaGmmaWarpSpecializedFP8ILi11ENS5_IJNS4_1CILi1EEENSA_ILi8EEESB_EEENS1_35KernelTmaWarpSpecializedCooperativeEEENS5_IJNSA_ILi256EEENSA_ILi64EEESH_EEENS_12float_e5m2_tENS5_IJlSB_lEEESJ_SK_NS4_8TiledMMAINS4_8MMA_AtomIJNS4_4SM904GMMA30MMA_64x64x32_F32E5M2E5M2_SS_TNILNSO_7ScaleInE1ELSQ_1EEEEEENS4_6LayoutINS5_IJNSA_ILi2EEESB_SB_EEENS5_IJSB_NSA_ILi0EEESW_EEEEENS5_IJNS4_10UnderscoreESZ_SZ_EEEEENS4_23SM90_TMA_LOAD_MULTICASTENS4_14ComposedLayoutINS4_7SwizzleILi2ELi4ELi3EEENS4_18smem_ptr_flag_bitsILi8EEENST_INS5_IJSC_SH_EEENS5_IJSH_SB_EEEEEEEvNS4_8identityENS4_13SM90_TMA_LOADES1B_vS1C_EENS_8epilogue10collective6detail29Sm90TmaWarpSpecializedAdapterINS1G_15DefaultEpilogueISJ_SK_SK_NS1F_6thread17LinearCombinationISJ_Li1EffLNS1K_9ScaleType4KindE0ELNS_15FloatRoundStyleE2ESJ_EENS1_15EpilogueDefaultEEEEEvvEEEEvNT_6ParamsE:
[----:B------:R-:W-:Y:S01]  /*0000*/  LDC R1, c[0x0][0x28] ;  /* 0x00000a00ff017b82 */ /* 0x000fe20000000800 */
[----:B------:R-:W0:Y:S01]  /*0010*/  S2R R0, SR_TID.X ;  /* 0x0000000000007919 */ /* 0x000e220000002100 */
[----:B------:R-:W-:Y:S01]  /*0020*/  ELECT P0, URZ, PT ;  /* 0x00000000003f782f */ /* 0x000fe20003800000 */
[----:B------:R-:W-:Y:S01]  /*0030*/  BSSY B0, `(.L_x_0) ;  /* 0x000000f000007945 */ /* 0x000fe20003800000 */
[--C-:B0-----:R-:W-:Y:S02]  /*0040*/  SHF.R.U32.HI R2, RZ, 0x5, R0.reuse ;  /* 0x00000005ff027819 */ /* 0x101fe40000011600 */
[----:B------:R-:W-:-:S03]  /*0050*/  SHF.R.U32.HI R3, RZ, 0x7, R0 ;  /* 0x00000007ff037819 */ /* 0x000fc60000011600 */
[----:B------:R-:W0:Y:S04]  /*0060*/  SHFL.IDX PT, R6, R2, RZ, 0x1f ;  /* 0x00001fff02067589 */ /* 0x000e2800000e0000 */
[----:B------:R1:W2:Y:S01]  /*0070*/  SHFL.IDX PT, R4, R3, RZ, 0x1f ;  /* 0x00001fff03047589 */ /* 0x0002a200000e0000 */
[----:B0-----:R-:W-:-:S13]  /*0080*/  ISETP.NE.OR P0, PT, R6, RZ, !P0 ;  /* 0x000000ff0600720c */ /* 0x001fda0004705670 */
[----:B-12---:R-:W-:Y:S05]  /*0090*/  @P0 BRA `(.L_x_1) ;  /* 0x0000000000200947 */ /* 0x006fea0003800000 */
[----:B------:R-:W-:Y:S02]  /*00a0*/  ULDC.64 UR4, c[0x0][0x198] ;  /* 0x0000660000047ab9 */ /* 0x000fe40000000a00 */
[----:B------:R-:W-:Y:S02]  /*00b0*/  UIADD3 UR6, UP0, UR4, 0xf0, URZ ;  /* 0x000000f004067890 */ /* 0x000fe4000ff1e03f */
[----:B------:R-:W-:Y:S02]  /*00c0*/  UIADD3 UR4, UP1, UR4, 0x1f0, URZ ;  /* 0x000001f004047890 */ /* 0x000fe4000ff3e03f */
[----:B------:R-:W-:Y:S02]  /*00d0*/  UIADD3.X UR7, URZ, UR5, URZ, UP0, !UPT ;  /* 0x000000053f077290 */ /* 0x000fe400087fe43f */
[----:B------:R-:W-:-:S07]  /*00e0*/  UIADD3.X UR5, URZ, UR5, URZ, UP1, !UPT ;  /* 0x000000053f057290 */ /* 0x000fce0008ffe43f */
[----:B------:R0:W-:Y:S02]  /*00f0*/  UTMACCTL.PF [UR6] ;  /* 0x00000000060079b9 */ /* 0x0001e40008040000 */
[----:B------:R0:W-:Y:S02]  /*0100*/  UTMACCTL.PF [UR4] ;  /* 0x00000000040079b9 */ /* 0x0001e40008040000 */
[----:B0-----:R-:W-:Y:S01]  /*0110*/  NOP ;  /* 0x0000000000007918 */ /* 0x001fe20000000000 */
.L_x_1:
[----:B------:R-:W-:Y:S05]  /*0120*/  BSYNC B0 ;  /* 0x0000000000007941 */ /* 0x000fea0003800000 */
.L_x_0:
[----:B------:R-:W0:Y:S02]  /*0130*/  SHFL.IDX PT, R3, R2, RZ, 0x1f ;  /* 0x00001fff02037589 */ /* 0x000e2400000e0000 */
[----:B0-----:R-:W-:-:S13]  /*0140*/  ISETP.NE.AND P0, PT, R3, RZ, PT ;  /* 0x000000ff0300720c */ /* 0x001fda0003f05270 */
[----:B------:R-:W-:Y:S05]  /*0150*/  @P0 BRA `(.L_x_2) ;  /* 0x00000000009c0947 */ /* 0x000fea0003800000 */
[----:B------:R-:W-:Y:S01]  /*0160*/  ELECT P0, URZ, PT ;  /* 0x00000000003f782f */ /* 0x000fe20003800000 */
[----:B------:R-:W-:-:S12]  /*0170*/  BSSY B0, `(.L_x_2) ;  /* 0x0000025000007945 */ /* 0x000fd80003800000 */
[----:B------:R-:W-:Y:S05]  /*0180*/  @!P0 BRA `(.L_x_3) ;  /* 0x00000000008c8947 */ /* 0x000fea0003800000 */
[----:B------:R-:W0:Y:S01]  /*0190*/  S2UR UR8, SR_CgaCtaId ;  /* 0x00000000000879c3 */ /* 0x000e220000008800 */
[----:B------:R-:W-:Y:S01]  /*01a0*/  UMOV UR4, 0x400 ;  /* 0x0000040000047882 */ /* 0x000fe20000000000 */
[----:B------:R-:W-:Y:S01]  /*01b0*/  UMOV UR5, 0x1 ;  /* 0x0000000100057882 */ /* 0x000fe20000000000 */
[----:B------:R-:W-:Y:S02]  /*01c0*/  UMOV UR6, 0x10 ;  /* 0x0000001000067882 */ /* 0x000fe40000000000 */
[----:B------:R-:W-:-:S04]  /*01d0*/  UIADD3 UR6, -UR6, 0x100000, URZ ;  /* 0x0010000006067890 */ /* 0x000fc8000fffe13f */
[----:B------:R-:W-:Y:S02]  /*01e0*/  USHF.L.U32 UR7, UR6, 0xb, URZ ;  /* 0x0000000b06077899 */ /* 0x000fe4000800063f */
[----:B------:R-:W-:Y:S02]  /*01f0*/  USHF.L.U32 UR6, UR6, 0x1, URZ ;  /* 0x0000000106067899 */ /* 0x000fe4000800063f */
[----:B0-----:R-:W-:Y:S02]  /*0200*/  ULEA UR8, UR8, UR4, 0x18 ;  /* 0x0000000408087291 */ /* 0x001fe4000f8ec03f */
[----:B------:R-:W-:-:S04]  /*0210*/  UIADD3 UR4, -UR5, 0x100000, URZ ;  /* 0x0010000005047890 */ /* 0x000fc8000fffe13f */
[----:B------:R-:W-:Y:S02]  /*0220*/  USHF.L.U32 UR5, UR4, 0xb, URZ ;  /* 0x0000000b04057899 */ /* 0x000fe4000800063f */
[----:B------:R-:W-:Y:S01]  /*0230*/  USHF.L.U32 UR4, UR4, 0x1, URZ ;  /* 0x0000000104047899 */ /* 0x000fe2000800063f */
[----:B------:R-:W0:Y:S11]  /*0240*/  FENCE.VIEW.ASYNC.S ;  /* 0x00000000000073c6 */ /* 0x000e360000000000 */
[----:B0-----:R0:W1:Y:S01]  /*0250*/  SYNCS.EXCH.64 URZ, [UR8], UR4 ;  /* 0x00000004083f75b2 */ /* 0x0010620008000100 */
[----:B------:R0:W2:Y:S01]  /*0260*/  SYNCS.EXCH.64 URZ, [UR8+0x58], UR6 ;  /* 0x00005806083f75b2 */ /* 0x0000a20008000100 */
[----:B------:R0:W3:Y:S01]  /*0270*/  SYNCS.EXCH.64 URZ, [UR8+0x8], UR4 ;  /* 0x00000804083f75b2 */ /* 0x0000e20008000100 */
[----:B------:R0:W4:Y:S01]  /*0280*/  SYNCS.EXCH.64 URZ, [UR8+0x60], UR6 ;  /* 0x00006006083f75b2 */ /* 0x0001220008000100 */
[----:B------:R0:W0:Y:S01]  /*0290*/  SYNCS.EXCH.64 URZ, [UR8+0x10], UR4 ;  /* 0x00001004083f75b2 */ /* 0x0000220008000100 */
        /* <DEDUP_REMOVED lines=17> */
[----:B------:R-:W-:Y:S01]  /*03b0*/  NOP ;  /* 0x0000000000007918 */ /* 0x000fe20000000000 */
.L_x_3:
[----:B0-----:R-:W-:Y:S05]  /*03c0*/  BSYNC B0 ;  /* 0x0000000000007941 */ /* 0x001fea0003800000 */
.L_x_2:
[----:B------:R-:W0:Y:S01]  /*03d0*/  SHFL.IDX PT, R2, R2, RZ, 0x1f ;  /* 0x00001fff02027589 */ /* 0x000e2200000e0000 */
[----:B------:R-:W-:Y:S01]  /*03e0*/  SHF.R.S32.HI R5, RZ, 0x1f, R0 ;  /* 0x0000001fff057819 */ /* 0x000fe20000011400 */
[----:B------:R-:W5:Y:S01]  /*03f0*/  S2UR UR8, SR_CTAID.X ;  /* 0x00000000000879c3 */ /* 0x000f620000002500 */
[----:B------:R-:W-:Y:S01]  /*0400*/  ELECT P0, URZ, PT ;  /* 0x00000000003f782f */ /* 0x000fe20003800000 */
[----:B------:R-:W1:Y:S01]  /*0410*/  S2R R8, SR_CTAID.Y ;  /* 0x0000000000087919 */ /* 0x000e620000002600 */
[----:B------:R-:W-:Y:S01]  /*0420*/  LEA.HI R5, R5, R0, RZ, 0x7 ;  /* 0x0000000005057211 */ /* 0x000fe200078f38ff */
[----:B------:R-:W-:Y:S01]  /*0430*/  ULDC UR4, c[0x0][0x154] ;  /* 0x0000550000047ab9 */ /* 0x000fe20000000800 */
[----:B------:R-:W-:Y:S01]  /*0440*/  NOP ;  /* 0x0000000000007918 */ /* 0x000fe20000000000 */
[----:B------:R-:W-:Y:S01]  /*0450*/  NOP ;  /* 0x0000000000007918 */ /* 0x000fe20000000000 */
[----:B------:R-:W-:Y:S01]  /*0460*/  LOP3.LUT R5, R5, 0xffffff80, RZ, 0xc0, !PT ;  /* 0xffffff8005057812 */ /* 0x000fe200078ec0ff */
[----:B------:R-:W2:Y:S04]  /*0470*/  LDC R14, c[0x0][0x140] ;  /* 0x00005000ff0e7b82 */ /* 0x000ea80000000800 */
[----:B------:R-:W-:-:S04]  /*0480*/  IMAD.IADD R5, R0, 0x1, -R5 ;  /* 0x0000000100057824 */ /* 0x000fc800078e0a05 */
[----:B------:R-:W3:Y:S01]  /*0490*/  LDC R19, c[0x0][0x148] ;  /* 0x00005200ff137b82 */ /* 0x000ee20000000800 */
[----:B------:R-:W-:Y:S02]  /*04a0*/  SHF.R.S32.HI R10, RZ, 0x1f, R5 ;  /* 0x0000001fff0a7819 */ /* 0x000fe40000011405 */
[----:B------:R-:W-:Y:S02]  /*04b0*/  LOP3.LUT P2, RZ, R5, 0x7, RZ, 0xc0, !PT ;  /* 0x0000000705ff7812 */ /* 0x000fe4000784c0ff */
[----:B------:R-:W-:Y:S02]  /*04c0*/  LEA.HI R10, R10, R5, RZ, 0x3 ;  /* 0x000000050a0a7211 */ /* 0x000fe400078f18ff */
[----:B0-----:R-:W-:Y:S01]  /*04d0*/  ISETP.NE.OR P0, PT, R2, RZ, !P0 ;  /* 0x000000ff0200720c */ /* 0x001fe20004705670 */
[----:B------:R-:W0:Y:S01]  /*04e0*/  LDC R12, c[0x0][0x144] ;  /* 0x00005100ff0c7b82 */ /* 0x000e220000000800 */
[--C-:B------:R-:W-:Y:S02]  /*04f0*/  SHF.R.S32.HI R2, RZ, 0x3, R10.reuse ;  /* 0x00000003ff027819 */ /* 0x100fe4000001140a */
[----:B------:R-:W-:-:S02]  /*0500*/  SHF.R.S32.HI R7, RZ, 0x1f, R10 ;  /* 0x0000001fff077819 */ /* 0x000fc4000001140a */
[----:B------:R-:W-:Y:S02]  /*0510*/  SHF.R.S32.HI R10, RZ, 0x1f, R3 ;  /* 0x0000001fff0a7819 */ /* 0x000fe40000011403 */
[----:B------:R-:W-:Y:S02]  /*0520*/  LEA.HI R7, R7, R2, RZ, 0x2 ;  /* 0x0000000207077211 */ /* 0x000fe400078f10ff */
[----:B------:R-:W-:Y:S02]  /*0530*/  LEA.HI R10, R10, R3, RZ, 0x2 ;  /* 0x000000030a0a7211 */ /* 0x000fe400078f10ff */
[----:B------:R-:W-:Y:S01]  /*0540*/  LOP3.LUT R7, R7, 0xfffffffc, RZ, 0xc0, !PT ;  /* 0xfffffffc07077812 */ /* 0x000fe200078ec0ff */
[----:B------:R-:W-:Y:S01]  /*0550*/  VOTEU.ALL UP0, P0 ;  /* 0x00000000003f7886 */ /* 0x000fe20000000000 */
[----:B-1----:R-:W-:Y:S01]  /*0560*/  I2FP.F32.U32 R11, R8 ;  /* 0x00000008000b7245 */ /* 0x002fe20000201000 */
[----:B------:R-:W-:Y:S01]  /*0570*/  VOTEU.ALL UP1, P0 ;  /* 0x00000000003f7886 */ /* 0x000fe20000020000 */
[----:B------:R-:W-:Y:S01]  /*0580*/  LOP3.LUT R10, R10, 0x3ffffffc, RZ, 0xc0, !PT ;  /* 0x3ffffffc0a0a7812 */ /* 0x000fe200078ec0ff */
[----:B------:R-:W-:Y:S01]  /*0590*/  IMAD.IADD R7, R2, 0x1, -R7 ;  /* 0x0000000102077824 */ /* 0x000fe200078e0a07 */
[----:B------:R-:W1:Y:S01]  /*05a0*/  @!UP0 S2UR UR7, SR_CgaCtaId ;  /* 0x00000000000789c3 */ /* 0x000e620000008800 */
[----:B-----5:R-:W-:Y:S01]  /*05b0*/  I2FP.F32.U32 R2, UR8 ;  /* 0x0000000800027c45 */ /* 0x020fe20008201000 */
[----:B------:R-:W-:Y:S01]  /*05c0*/  FMUL R13, R11, UR4 ;  /* 0x000000040b0d7c20 */ /* 0x000fe20008400000 */
[----:B------:R-:W-:Y:S01]  /*05d0*/  ULDC UR4, c[0x0][0x150] ;  /* 0x0000540000047ab9 */ /* 0x000fe20000000800 */
[----:B------:R-:W-:Y:S01]  /*05e0*/  IMAD.IADD R10, R3, 0x1, -R10 ;  /* 0x00000001030a7824 */ /* 0x000fe200078e0a0a */
[----:B------:R-:W-:Y:S01]  /*05f0*/  SHF.R.S32.HI R3, RZ, 0x1f, R6 ;  /* 0x0000001fff037819 */ /* 0x000fe20000011406 */
[----:B------:R-:W-:Y:S01]  /*0600*/  FMUL R11, R2, UR4 ;  /* 0x00000004020b7c20 */ /* 0x000fe20008400000 */
[----:B------:R-:W-:Y:S01]  /*0610*/  UMOV UR4, 0x20 ;  /* 0x0000002000047882 */ /* 0x000fe20000000000 */
[----:B------:R-:W5:Y:S01]  /*0620*/  F2I.U32.TRUNC.NTZ R13, R13 ;  /* 0x0000000d000d7305 */ /* 0x000f62000020f000 */
[----:B------:R-:W-:Y:S01]  /*0630*/  LEA.HI R3, R3, R6, RZ, 0x2 ;  /* 0x0000000603037211 */ /* 0x000fe200078f10ff */
[----:B------:R-:W-:Y:S01]  /*0640*/  IMAD R7, R10, 0x4, R7 ;  /* 0x000000040a077824 */ /* 0x000fe200078e0207 */
[----:B------:R-:W-:Y:S01]  /*0650*/  @!UP0 UMOV UR6, 0x400 ;  /* 0x0000040000068882 */ /* 0x000fe20000000000 */
[----:B------:R-:W-:-:S04]  /*0660*/  @!UP0 UIADD3 UR4, -UR4, 0x100000, URZ ;  /* 0x0010000004048890 */ /* 0x000fc8000fffe13f */
[----:B------:R-:W-:Y:S02]  /*0670*/  @!UP0 USHF.L.U32 UR5, UR4, 0xb, URZ ;  /* 0x0000000b04058899 */ /* 0x000fe4000800063f */
[----:B------:R-:W-:Y:S01]  /*0680*/  @!UP0 USHF.L.U32 UR4, UR4, 0x1, URZ ;  /* 0x0000000104048899 */ /* 0x000fe2000800063f */
[----:B------:R-:W-:Y:S01]  /*0690*/  LOP3.LUT R3, R3, 0xfffffffc, RZ, 0xc0, !PT ;  /* 0xfffffffc03037812 */ /* 0x000fe200078ec0ff */
[C---:B------:R-:W-:Y:S01]  /*06a0*/  IMAD.SHL.U32 R2, R7.reuse, 0x4, RZ ;  /* 0x0000000407027824 */ /* 0x040fe200078e00ff */
[----:B--2---:R-:W-:Y:S01]  /*06b0*/  ISETP.EQ.U32.AND P3, PT, R14, 0x1, PT ;  /* 0x000000010e00780c */ /* 0x004fe20003f62070 */
[----:B------:R-:W2:Y:S01]  /*06c0*/  F2I.U32.TRUNC.NTZ R11, R11 ;  /* 0x0000000b000b7305 */ /* 0x000ea2000020f000 */
[----:B------:R-:W-:Y:S02]  /*06d0*/  VIADD R10, R4, 0xffffffff ;  /* 0xffffffff040a7836 */ /* 0x000fe40000000000 */
[----:B------:R-:W-:Y:S01]  /*06e0*/  IMAD.IADD R6, R6, 0x1, -R3 ;  /* 0x0000000106067824 */ /* 0x000fe200078e0a03 */
[----:B------:R-:W-:-:S02]  /*06f0*/  LOP3.LUT R5, R7, 0xc, R2, 0x78, !PT ;  /* 0x0000000c07057812 */ /* 0x000fc400078e7802 */
[----:B------:R-:W-:Y:S01]  /*0700*/  ISETP.GE.U32.AND P5, PT, R10, 0x2, PT ;  /* 0x000000020a00780c */ /* 0x000fe20003fa6070 */
[----:B-----5:R-:W-:Y:S01]  /*0710*/  IMAD.MOV R20, RZ, RZ, -R13 ;  /* 0x000000ffff147224 */ /* 0x020fe200078e0a0d */
[----:B-1----:R-:W-:Y:S01]  /*0720*/  @!UP0 ULEA UR6, UR7, UR6, 0x18 ;  /* 0x0000000607068291 */ /* 0x002fe2000f8ec03f */
[C---:B------:R-:W-:Y:S01]  /*0730*/  ISETP.NE.AND P1, PT, R6.reuse, 0x3, PT ;  /* 0x000000030600780c */ /* 0x040fe20003f25270 */
[----:B------:R-:W-:Y:S01]  /*0740*/  VOTEU.ALL UP0, P0 ;  /* 0x00000000003f7886 */ /* 0x000fe20000000000 */
[----:B---3--:R-:W-:Y:S01]  /*0750*/  IMAD R2, R19, R20, R8 ;  /* 0x0000001413027224 */ /* 0x008fe200078e0208 */
[----:B------:R-:W-:Y:S02]  /*0760*/  ISETP.LT.U32.AND P0, PT, R5, 0x8, !P2 ;  /* 0x000000080500780c */ /* 0x000fe40005701070 */
[----:B------:R-:W-:Y:S01]  /*0770*/  ISETP.EQ.OR P1, PT, R6, RZ, !P1 ;  /* 0x000000ff0600720c */ /* 0x000fe20004f22670 */
[----:B--2---:R-:W-:Y:S01]  /*0780*/  IMAD.MOV R11, RZ, RZ, -R11 ;  /* 0x000000ffff0b7224 */ /* 0x004fe200078e0a0b */
[----:B------:R-:W-:-:S02]  /*0790*/  ISETP.NE.AND P4, PT, R2, R5, PT ;  /* 0x000000050200720c */ /* 0x000fc40003f85270 */
[----:B------:R-:W-:Y:S01]  /*07a0*/  ISETP.EQ.AND P1, PT, R4, RZ, P1 ;  /* 0x000000ff0400720c */ /* 0x000fe20000f22270 */
[----:B0-----:R-:W-:Y:S01]  /*07b0*/  IMAD R11, R12, R11, UR8 ;  /* 0x000000080c0b7e24 */ /* 0x001fe2000f8e020b */
[----:B------:R-:W-:Y:S01]  /*07c0*/  ISETP.NE.AND P2, PT, R4, RZ, PT ;  /* 0x000000ff0400720c */ /* 0x000fe20003f45270 */
[----:B------:R-:W0:Y:S02]  /*07d0*/  FENCE.VIEW.ASYNC.S ;  /* 0x00000000000073c6 */ /* 0x000e240000000000 */
[----:B0-----:R0:W1:Y:S01]  /*07e0*/  @!UP0 SYNCS.EXCH.64 URZ, [UR6+0xc0], UR4 ;  /* 0x0000c004063f85b2 */ /* 0x0010620008000100 */
[----:B------:R-:W-:Y:S02]  /*07f0*/  SEL R4, RZ, 0x1, !P1 ;  /* 0x00000001ff047807 */ /* 0x000fe40004800000 */
[----:B------:R-:W-:Y:S02]  /*0800*/  ISETP.EQ.OR P4, PT, R11, RZ, !P4 ;  /* 0x000000ff0b00720c */ /* 0x000fe40006782670 */
[----:B------:R-:W-:-:S02]  /*0810*/  SEL R4, R4, 0x2, P5 ;  /* 0x0000000204047807 */ /* 0x000fc40002800000 */
[----:B------:R-:W-:Y:S01]  /*0820*/  PLOP3.LUT P0, PT, P0, P4, PT, 0x80, 0x0 ;  /* 0x000000000000781c */ /* 0x000fe20000709070 */
[----:B------:R0:W2:Y:S01]  /*0830*/  @!UP1 SYNCS.EXCH.64 URZ, [UR6+0xc8], UR4 ;  /* 0x0000c804063f95b2 */ /* 0x0000a20008000100 */
[----:B------:R-:W-:Y:S01]  /*0840*/  NOP ;  /* 0x0000000000007918 */ /* 0x000fe20000000000 */
[----:B------:R-:W-:Y:S10]  /*0850*/  @!P3 BRA `(.L_x_4) ;  /* 0x000000000008b947 */ /* 0x000ff40003800000 */
[----:B-12-4-:R-:W-:Y:S01]  /*0860*/  UCGABAR_ARV ;  /* 0x00000000000079c7 */ /* 0x016fe20008000000 */
[----:B------:R-:W-:Y:S05]  /*0870*/  BRA `(.L_x_5) ;  /* 0x0000000000047947 */ /* 0x000fea0003800000 */
.L_x_4:
[----:B-12-4-:R-:W-:Y:S01]  /*0880*/  NOP ;  /* 0x0000000000007918 */ /* 0x016fe20000000000 */
.L_x_5:
[----:B------:R-:W1:Y:S01]  /*0890*/  LDC R2, c[0x0][0x65c] ;  /* 0x00019700ff027b82 */ /* 0x000e620000000800 */
[----:B------:R-:W-:Y:S01]  /*08a0*/  IMAD.MOV.U32 R3, RZ, RZ, RZ ;  /* 0x000000ffff037224 */ /* 0x000fe200078e00ff */
[----:B-1----:R-:W-:Y:S01]  /*08b0*/  ISETP.NE.AND P4, PT, R2, 0x1, PT ;  /* 0x000000010200780c */ /* 0x002fe20003f85270 */
[----:B------:R-:W-:-:S12]  /*08c0*/  IMAD.U32 R2, RZ, RZ, UR8 ;  /* 0x00000008ff027e24 */ /* 0x000fd8000f8e00ff */
[----:B------:R-:W1:Y:S01]  /*08d0*/  @P4 LDC R15, c[0x0][0x10] ;  /* 0x00000400ff0f4b82 */ /* 0x000e620000000800 */
[----:B------:R-:W-:Y:S02]  /*08e0*/  @P4 IMAD.MOV.U32 R9, RZ, RZ, RZ ;  /* 0x000000ffff094224 */ /* 0x000fe400078e00ff */
[----:B------:R-:W-:-:S05]  /*08f0*/  @P4 IMAD.MOV.U32 R7, RZ, RZ, RZ ;  /* 0x000000ffff074224 */ /* 0x000fca00078e00ff */
[----:B------:R-:W2:Y:S01]  /*0900*/  @!P4 LDC R13, c[0x0][0xc] ;  /* 0x00000300ff0dcb82 */ /* 0x000ea20000000800 */
[----:B-1----:R-:W-:-:S04]  /*0910*/  @P4 IMAD.WIDE.U32 R14, R15, UR8, R8 ;  /* 0x000000080f0e4c25 */ /* 0x002fc8000f8e0008 */
[----:B--2---:R-:W-:-:S04]  /*0920*/  @!P4 IMAD.WIDE.U32 R12, R8, R13, R2 ;  /* 0x0000000d080cc225 */ /* 0x004fc800078e0002 */
[----:B------:R-:W-:Y:S02]  /*0930*/  @P4 IMAD.MOV.U32 R2, RZ, RZ, R14 ;  /* 0x000000ffff024224 */ /* 0x000fe400078e000e */
[----:B------:R-:W-:Y:S02]  /*0940*/  @P4 IMAD.IADD R3, R15, 0x1, R7 ;  /* 0x000000010f034824 */ /* 0x000fe400078e0207 */
[----:B------:R-:W-:Y:S02]  /*0950*/  @!P4 IMAD.MOV.U32 R2, RZ, RZ, R12 ;  /* 0x000000ffff02c224 */ /* 0x000fe400078e000c */
[----:B------:R-:W-:Y:S01]  /*0960*/  @!P4 IMAD.MOV.U32 R3, RZ, RZ, R13 ;  /* 0x000000ffff03c224 */ /* 0x000fe200078e000d */
[----:B------:R-:W-:Y:S06]  /*0970*/  @!P3 BRA `(.L_x_6) ;  /* 0x00000000000cb947 */ /* 0x000fec0003800000 */
[----:B------:R-:W-:Y:S01]  /*0980*/  UCGABAR_WAIT ;  /* 0x0000000000007dc7 */ /* 0x000fe20008000000 */
[----:B------:R-:W-:Y:S01]  /*0990*/  CCTL.IVALL ;  /* 0x00000000ff00798f */ /* 0x000fe20002000000 */
[----:B------:R-:W-:Y:S05]  /*09a0*/  BRA `(.L_x_7) ;  /* 0x0000000000047947 */ /* 0x000fea0003800000 */
.L_x_6:
[----:B------:R-:W-:Y:S06]  /*09b0*/  BAR.SYNC.DEFER_BLOCKING 0x0 ;  /* 0x0000000000007b1d */ /* 0x000fec0000010000 */
.L_x_7:
[----:B------:R-:W-:Y:S05]  /*09c0*/  @!P2 BRA `(.L_x_8) ;  /* 0x0000007400e4a947 */ /* 0x000fea0003800000 */
[----:B------:R-:W-:-:S13]  /*09d0*/  ISETP.GT.U32.AND P1, PT, R10, 0x1, PT ;  /* 0x000000010a00780c */ /* 0x000fda0003f24070 */
[----:B0-----:R-:W-:Y:S05]  /*09e0*/  @P1 EXIT ;  /* 0x000000000000194d */ /* 0x001fea0003800000 */
[----:B------:R-:W-:Y:S01]  /*09f0*/  ULDC.64 UR4, c[0x0][0x650] ;  /* 0x0001940000047ab9 */ /* 0x000fe20000000a00 */
[----:B------:R-:W-:Y:S01]  /*0a00*/  PRMT R14, RZ, 0x7610, R14 ;  /* 0x00007610ff0e7816 */ /* 0x000fe2000000000e */
[----:B------:R-:W-:Y:S01]  /*0a10*/  IMAD.MOV.U32 R7, RZ, RZ, -0x1 ;  /* 0xffffffffff077424 */ /* 0x000fe200078e00ff */
[----:B------:R-:W-:Y:S01]  /*0a20*/  ISETP.GE.U32.AND P1, PT, R2, UR4, PT ;  /* 0x0000000402007c0c */ /* 0x000fe2000bf26070 */
[----:B------:R-:W-:Y:S02]  /*0a30*/  IMAD.MOV.U32 R10, RZ, RZ, -0x1 ;  /* 0xffffffffff0a7424 */ /* 0x000fe400078e00ff */
[----:B------:R-:W-:Y:S01]  /*0a40*/  IMAD.MOV.U32 R6, RZ, RZ, -0x1 ;  /* 0xffffffffff067424 */ /* 0x000fe200078e00ff */
[----:B------:R-:W-:-:S13]  /*0a50*/  ISETP.GE.U32.AND.EX P1, PT, R3, UR5, PT, P1 ;  /* 0x0000000503007c0c */ /* 0x000fda000bf26110 */
[----:B------:R-:W-:Y:S05]  /*0a60*/  @P1 BRA `(.L_x_9) ;  /* 0x0000000400281947 */ /* 0x000fea0003800000 */
[----:B------:R-:W0:Y:S01]  /*0a70*/  LDC.64 R22, c[0x0][0x628] ;  /* 0x00018a00ff167b82 */ /* 0x000e220000000a00 */
[----:B------:R-:W-:Y:S02]  /*0a80*/  IMAD.MOV.U32 R6, RZ, RZ, R2 ;  /* 0x000000ffff067224 */ /* 0x000fe400078e0002 */
[----:B------:R-:W-:-:S05]  /*0a90*/  IMAD.MOV.U32 R7, RZ, RZ, R3 ;  /* 0x000000ffff077224 */ /* 0x000fca00078e0003 */
[----:B------:R-:W1:Y:S08]  /*0aa0*/  LDC R10, c[0x0][0x630] ;  /* 0x00018c00ff0a7b82 */ /* 0x000e700000000800 */
[----:B------:R-:W2:Y:S01]  /*0ab0*/  LDC.64 R24, c[0x0][0x620] ;  /* 0x00018800ff187b82 */ /* 0x000ea20000000a00 */
[----:B0-----:R-:W-:-:S04]  /*0ac0*/  ISETP.NE.U32.AND P1, PT, R22, RZ, PT ;  /* 0x000000ff1600720c */ /* 0x001fc80003f25070 */
[----:B------:R-:W-:-:S13]  /*0ad0*/  ISETP.NE.AND.EX P1, PT, R23, RZ, PT, P1 ;  /* 0x000000ff1700720c */ /* 0x000fda0003f25310 */
[----:B-12---:R-:W-:Y:S05]  /*0ae0*/  @!P1 BRA `(.L_x_10) ;  /* 0x0000000000289947 */ /* 0x006fea0003800000 */
[----:B------:R-:W0:Y:S02]  /*0af0*/  LDC R15, c[0x0][0x634] ;  /* 0x00018d00ff0f7b82 */ /* 0x000e240000000800 */
[----:B0-----:R-:W-:-:S05]  /*0b00*/  IADD3 R15, P1, R2, R15, RZ ;  /* 0x0000000f020f7210 */ /* 0x001fca0007f3e0ff */
[----:B------:R-:W-:-:S04]  /*0b10*/  IMAD.X R17, RZ, RZ, R3, P1 ;  /* 0x000000ffff117224 */ /* 0x000fc800008e0603 */
[----:B------:R-:W-:-:S04]  /*0b20*/  IMAD.WIDE.U32 R6, R17, R22, RZ ;  /* 0x0000001611067225 */ /* 0x000fc800078e00ff */
[----:B------:R-:W-:-:S04]  /*0b30*/  IMAD.WIDE.U32 R12, P1, R15, R23, R6 ;  /* 0x000000170f0c7225 */ /* 0x000fc80007820006 */
[----:B------:R-:W-:-:S04]  /*0b40*/  IMAD.WIDE.U32 R6, R15, R22, RZ ;  /* 0x000000160f067225 */ /* 0x000fc800078e00ff */
[----:B------:R-:W-:Y:S01]  /*0b50*/  IMAD.X R15, RZ, RZ, RZ, P1 ;  /* 0x000000ffff0f7224 */ /* 0x000fe200008e06ff */
[----:B------:R-:W-:Y:S01]  /*0b60*/  IADD3 RZ, P1, R7, R12, RZ ;  /* 0x0000000c07ff7210 */ /* 0x000fe20007f3e0ff */
[----:B------:R-:W-:-:S04]  /*0b70*/  IMAD.MOV.U32 R14, RZ, RZ, R13 ;  /* 0x000000ffff0e7224 */ /* 0x000fc800078e000d */
[----:B------:R-:W-:-:S08]  /*0b80*/  IMAD.WIDE.U32.X R6, R17, R23, R14, P1 ;  /* 0x0000001711067225 */ /* 0x000fd000008e040e */
.L_x_10:
[----:B------:R-:W0:Y:S01]  /*0b90*/  LDC.64 R22, c[0x0][0x640] ;  /* 0x00019000ff167b82 */ /* 0x000e220000000a00 */
[--C-:B------:R-:W-:Y:S01]  /*0ba0*/  SHF.R.U64 R26, R6, R10, R7.reuse ;  /* 0x0000000a061a7219 */ /* 0x100fe20000001207 */
[----:B------:R-:W-:Y:S01]  /*0bb0*/  IMAD R20, R19, R20, R8 ;  /* 0x0000001413147224 */ /* 0x000fe200078e0208 */
[----:B------:R-:W-:Y:S01]  /*0bc0*/  SHF.R.U32.HI R6, RZ, R10, R7 ;  /* 0x0000000aff067219 */ /* 0x000fe20000011607 */
[----:B------:R-:W-:Y:S01]  /*0bd0*/  IMAD.MOV.U32 R19, RZ, RZ, 0x1 ;  /* 0x00000001ff137424 */ /* 0x000fe200078e00ff */
[----:B------:R-:W-:-:S03]  /*0be0*/  IADD3 R9, P1, RZ, -R26, RZ ;  /* 0x8000001aff097210 */ /* 0x000fc60007f3e0ff */
[----:B------:R-:W1:Y:S02]  /*0bf0*/  LDC R12, c[0x0][0x618] ;  /* 0x00018600ff0c7b82 */ /* 0x000e640000000800 */
[----:B------:R-:W-:-:S04]  /*0c00*/  IMAD.X R7, RZ, RZ, ~R6, P1 ;  /* 0x000000ffff077224 */ /* 0x000fc800008e0e06 */
[-C--:B------:R-:W-:Y:S02]  /*0c10*/  IMAD R10, R7, R24.reuse, RZ ;  /* 0x00000018070a7224 */ /* 0x080fe400078e02ff */
[----:B------:R-:W2:Y:S01]  /*0c20*/  LDC R16, c[0x0][0x608] ;  /* 0x00018200ff107b82 */ /* 0x000ea20000000800 */
[----:B------:R-:W-:-:S04]  /*0c30*/  IMAD.WIDE.U32 R6, R9, R24, R2 ;  /* 0x0000001809067225 */ /* 0x000fc800078e0002 */
[----:B------:R-:W-:-:S03]  /*0c40*/  IMAD R9, R9, R25, R10 ;  /* 0x0000001909097224 */ /* 0x000fc600078e020a */
[----:B------:R-:W3:Y:S01]  /*0c50*/  LDC R18, c[0x0][0x658] ;  /* 0x00019600ff127b82 */ /* 0x000ee20000000800 */
[----:B------:R-:W-:Y:S01]  /*0c60*/  IMAD.IADD R7, R7, 0x1, R9 ;  /* 0x0000000107077824 */ /* 0x000fe200078e0209 */
[----:B0-----:R-:W-:Y:S01]  /*0c70*/  ISETP.NE.U32.AND P1, PT, R22, RZ, PT ;  /* 0x000000ff1600720c */ /* 0x001fe20003f25070 */
[----:B------:R-:W-:-:S03]  /*0c80*/  IMAD.MOV.U32 R9, RZ, RZ, -0x1 ;  /* 0xffffffffff097424 */ /* 0x000fc600078e00ff */
[----:B------:R-:W-:Y:S02]  /*0c90*/  ISETP.NE.AND.EX P1, PT, R23, RZ, PT, P1 ;  /* 0x000000ff1700720c */ /* 0x000fe40003f25310 */
[----:B------:R-:W0:Y:S01]  /*0ca0*/  LDC R17, c[0x0][0x600] ;  /* 0x00018000ff117b82 */ /* 0x000e220000000800 */
[-CC-:B-1----:R-:W-:Y:S02]  /*0cb0*/  SHF.R.U64 R14, R6, R12.reuse, R7.reuse ;  /* 0x0000000c060e7219 */ /* 0x182fe40000001207 */
[----:B------:R-:W-:-:S05]  /*0cc0*/  SHF.R.U32.HI R7, RZ, R12, R7 ;  /* 0x0000000cff077219 */ /* 0x000fca0000011607 */
[----:B------:R-:W1:Y:S01]  /*0cd0*/  LDC R21, c[0x0][0x648] ;  /* 0x00019200ff157b82 */ /* 0x000e620000000800 */
[-CC-:B--2---:R-:W-:Y:S02]  /*0ce0*/  SHF.R.U64 R27, R14, R16.reuse, R7.reuse ;  /* 0x000000100e1b7219 */ /* 0x184fe40000001207 */
[----:B------:R-:W-:-:S05]  /*0cf0*/  SHF.R.U32.HI R7, RZ, R16, R7 ;  /* 0x00000010ff077219 */ /* 0x000fca0000011607 */
[----:B------:R-:W2:Y:S01]  /*0d00*/  LDC R25, c[0x0][0x638] ;  /* 0x00018e00ff197b82 */ /* 0x000ea20000000800 */
[-C--:B---3--:R-:W-:Y:S02]  /*0d10*/  SHF.L.U32 R6, R9, R18.reuse, RZ ;  /* 0x0000001209067219 */ /* 0x088fe400000006ff */
[--C-:B------:R-:W-:Y:S02]  /*0d20*/  SHF.R.U64 R16, R27, R18, R7.reuse ;  /* 0x000000121b107219 */ /* 0x100fe40000001207 */
[----:B------:R-:W-:Y:S02]  /*0d30*/  LOP3.LUT R10, RZ, R6, RZ, 0x33, !PT ;  /* 0x00000006ff0a7212 */ /* 0x000fe400078e33ff */
[----:B------:R-:W-:Y:S01]  /*0d40*/  SHF.R.U32.HI R7, RZ, R18, R7 ;  /* 0x00000012ff077219 */ /* 0x000fe20000011607 */
[----:B------:R-:W3:Y:S01]  /*0d50*/  LDC R24, c[0x0][0x610] ;  /* 0x00018400ff187b82 */ /* 0x000ee20000000800 */
[----:B------:R-:W-:Y:S01]  /*0d60*/  IMAD.MOV.U32 R6, RZ, RZ, R16 ;  /* 0x000000ffff067224 */ /* 0x000fe200078e0010 */
[----:B------:R-:W-:Y:S06]  /*0d70*/  @!P1 BRA `(.L_x_11) ;  /* 0x0000000000289947 */ /* 0x000fec0003800000 */
[----:B------:R-:W4:Y:S02]  /*0d80*/  LDC R13, c[0x0][0x64c] ;  /* 0x00019300ff0d7b82 */ /* 0x000f240000000800 */
[----:B----4-:R-:W-:-:S05]  /*0d90*/  IADD3 R13, P1, R16, R13, RZ ;  /* 0x0000000d100d7210 */ /* 0x010fca0007f3e0ff */
        /* <DEDUP_REMOVED lines=8> */
.L_x_11:
[----:B-1----:R-:W-:Y:S01]  /*0e20*/  SHF.R.U64 R8, R6, R21, R7 ;  /* 0x0000001506087219 */ /* 0x002fe20000001207 */
[----:B0-----:R-:W-:Y:S01]  /*0e30*/  VIADD R9, R17, 0xffffffff ;  /* 0xffffffff11097836 */ /* 0x001fe20000000000 */
[----:B------:R-:W-:Y:S02]  /*0e40*/  SHF.L.U32 R6, R19, R18, RZ ;  /* 0x0000001213067219 */ /* 0x000fe400000006ff */
[----:B------:R-:W-:Y:S01]  /*0e50*/  LOP3.LUT R7, R27, R10, RZ, 0xc0, !PT ;  /* 0x0000000a1b077212 */ /* 0x000fe200078ec0ff */
[----:B------:R-:W-:Y:S01]  /*0e60*/  IMAD.MOV R10, RZ, RZ, -R8 ;  /* 0x000000ffff0a7224 */ /* 0x000fe200078e0a08 */
[----:B------:R-:W-:Y:S02]  /*0e70*/  SEL R11, R11, R20, !P4 ;  /* 0x000000140b0b7207 */ /* 0x000fe40006000000 */
[----:B------:R-:W-:Y:S01]  /*0e80*/  LOP3.LUT R9, R14, R9, RZ, 0xc0, !PT ;  /* 0x000000090e097212 */ /* 0x000fe200078ec0ff */
[----:B------:R-:W-:Y:S02]  /*0e90*/  IMAD R8, R6, R8, R7 ;  /* 0x0000000806087224 */ /* 0x000fe400078e0207 */
[----:B--2---:R-:W-:-:S02]  /*0ea0*/  IMAD R6, R10, R25, R16 ;  /* 0x000000190a067224 */ /* 0x004fc400078e0210 */
[----:B---3--:R-:W-:Y:S02]  /*0eb0*/  IMAD R11, R8, R24, R11 ;  /* 0x00000018080b7224 */ /* 0x008fe400078e020b */
[----:B------:R-:W-:Y:S02]  /*0ec0*/  IMAD R6, R6, R17, R9 ;  /* 0x0000001106067224 */ /* 0x000fe400078e0209 */
[----:B------:R-:W-:-:S03]  /*0ed0*/  IMAD.MOV.U32 R14, RZ, RZ, 0x1 ;  /* 0x00000001ff0e7424 */ /* 0x000fc600078e00ff */
[----:B------:R-:W-:Y:S02]  /*0ee0*/  SEL R10, R6, R11, !P4 ;  /* 0x0000000b060a7207 */ /* 0x000fe40006000000 */
[----:B------:R-:W-:Y:S01]  /*0ef0*/  SEL R7, R11, R6, !P4 ;  /* 0x000000060b077207 */ /* 0x000fe20006000000 */
[----:B------:R-:W-:-:S07]  /*0f00*/  IMAD.MOV.U32 R6, RZ, RZ, R26 ;  /* 0x000000ffff067224 */ /* 0x000fce00078e001a */
.L_x_9:
[----:B------:R-:W-:-:S08]  /*0f10*/  NOP ;  /* 0x0000000000007918 */ /* 0x000fd00000000000 */
[----:B------:R-:W0:Y:S02]  /*0f20*/  USETMAXREG.TRY_ALLOC.CTAPOOL UP0, 0xe8 ;  /* 0x000000e8000079c8 */ /* 0x000e240008000600 */
[----:B0-----:R-:W-:-:S13]  /*0f30*/  PLOP3.LUT P1, PT, PT, PT, UP0, 0x80, 0x0 ;  /* 0x000000000000781c */ /* 0x001fda0003f2f008 */
[----:B------:R-:W-:Y:S05]  /*0f40*/  @!P1 BRA `(.L_x_9) ;  /* 0xfffffffc00f09947 */ /* 0x000fea000383ffff */
[----:B------:R-:W-:Y:S01]  /*0f50*/  ULDC.64 UR4, c[0x0][0x598] ;  /* 0x0001660000047ab9 */ /* 0x000fe20000000a00 */
[----:B------:R-:W-:Y:S01]  /*0f60*/  ULDC.64 UR16, c[0x0][0x208] ;  /* 0x0000820000107ab9 */ /* 0x000fe20000000a00 */
[----:B------:R-:W-:-:S04]  /*0f70*/  ISETP.NE.U32.AND P1, PT, RZ, UR4, PT ;  /* 0x00000004ff007c0c */ /* 0x000fc8000bf25070 */
[----:B------:R-:W-:-:S13]  /*0f80*/  ISETP.NE.AND.EX P1, PT, RZ, UR5, PT, P1 ;  /* 0x00000005ff007c0c */ /* 0x000fda000bf25310 */
[----:B------:R-:W-:Y:S05]  /*0f90*/  @!P1 BRA `(.L_x_12) ;  /* 0x00000000001c9947 */ /* 0x000fea0003800000 */
[----:B------:R-:W0:Y:S02]  /*0fa0*/  LDC.64 R8, c[0x0][0x598] ;  /* 0x00016600ff087b82 */ /* 0x000e240000000a00 */
[----:B0-----:R-:W2:Y:S02]  /*0fb0*/  LDG.E.64 R8, desc[UR16][R8.64] ;  /* 0x0000001008087981 */ /* 0x001ea4000c1e1b00 */
[----:B--2---:R-:W-:-:S04]  /*0fc0*/  ISETP.NE.U32.AND P1, PT, R8, RZ, PT ;  /* 0x000000ff0800720c */ /* 0x004fc80003f25070 */
[----:B------:R-:W-:-:S13]  /*0fd0*/  ISETP.NE.AND.EX P1, PT, R9, RZ, PT, P1 ;  /* 0x000000ff0900720c */ /* 0x000fda0003f25310 */
[----:B------:R-:W-:Y:S05]  /*0fe0*/  @!P1 BRA `(.L_x_12) ;  /* 0x0000000000089947 */ /* 0x000fea0003800000 */
[----:B------:R0:W5:Y:S01]  /*0ff0*/  LD.E R8, desc[UR16][R8.64] ;  /* 0x0000001008087980 */ /* 0x000162000c101900 */
[----:B------:R-:W-:Y:S05]  /*1000*/  BRA `(.L_x_13) ;  /* 0x0000000000207947 */ /* 0x000fea0003800000 */
.L_x_12:
[----:B------:R-:W-:Y:S02]  /*1010*/  ULDC.64 UR4, c[0x0][0x588] ;  /* 0x0001620000047ab9 */ /* 0x000fe40000000a00 */
[----:B------:R-:W-:-:S04]  /*1020*/  ISETP.NE.U32.AND P1, PT, RZ, UR4, PT ;  /* 0x00000004ff007c0c */ /* 0x000fc8000bf25070 */
[----:B------:R-:W-:-:S13]  /*1030*/  ISETP.NE.AND.EX P1, PT, RZ, UR5, PT, P1 ;  /* 0x00000005ff007c0c */ /* 0x000fda000bf25310 */
[----:B------:R-:W-:Y:S05]  /*1040*/  @!P1 BRA `(.L_x_14) ;  /* 0x00000000000c9947 */ /* 0x000fea0003800000 */
[----:B------:R-:W0:Y:S02]  /*1050*/  LDC.64 R8, c[0x0][0x588] ;  /* 0x00016200ff087b82 */ /* 0x000e240000000a00 */
[----:B0-----:R1:W5:Y:S01]  /*1060*/  LDG.E R8, desc[UR16][R8.64] ;  /* 0x0000001008087981 */ /* 0x001362000c1e1900 */
[----:B------:R-:W-:Y:S05]  /*1070*/  BRA `(.L_x_13) ;  /* 0x0000000000047947 */ /* 0x000fea0003800000 */
.L_x_14:
[----:B------:R-:W2:Y:S02]  /*1080*/  LDC R8, c[0x0][0x580] ;  /* 0x00016000ff087b82 */ /* 0x000ea40000000800 */
.L_x_13:
[----:B------:R-:W-:Y:S02]  /*1090*/  ULDC.64 UR4, c[0x0][0x5a0] ;  /* 0x0001680000047ab9 */ /* 0x000fe40000000a00 */
[----:B------:R-:W-:-:S04]  /*10a0*/  ISETP.NE.U32.AND P1, PT, RZ, UR4, PT ;  /* 0x00000004ff007c0c */ /* 0x000fc8000bf25070 */
[----:B------:R-:W-:-:S13]  /*10b0*/  ISETP.NE.AND.EX P1, PT, RZ, UR5, PT, P1 ;  /* 0x00000005ff007c0c */ /* 0x000fda000bf25310 */
[----:B------:R-:W-:Y:S05]  /*10c0*/  @!P1 BRA `(.L_x_15) ;  /* 0x00000000001c9947 */ /* 0x000fea0003800000 */
[----:B------:R-:W3:Y:S02]  /*10d0*/  LDC.64 R12, c[0x0][0x5a0] ;  /* 0x00016800ff0c7b82 */ /* 0x000ee40000000a00 */
[----:B---3--:R-:W3:Y:S02]  /*10e0*/  LDG.E.64 R12, desc[UR16][R12.64] ;  /* 0x000000100c0c7981 */ /* 0x008ee4000c1e1b00 */
[----:B---3--:R-:W-:-:S04]  /*10f0*/  ISETP.NE.U32.AND P1, PT, R12, RZ, PT ;  /* 0x000000ff0c00720c */ /* 0x008fc80003f25070 */
[----:B------:R-:W-:-:S13]  /*1100*/  ISETP.NE.AND.EX P1, PT, R13, RZ, PT, P1 ;  /* 0x000000ff0d00720c */ /* 0x000fda0003f25310 */
[----:B------:R-:W-:Y:S05]  /*1110*/  @!P1 BRA `(.L_x_15) ;  /* 0x0000000000089947 */ /* 0x000fea0003800000 */
[----:B01----:R0:W5:Y:S01]  /*1120*/  LD.E R9, desc[UR16][R12.64] ;  /* 0x000000100c097980 */ /* 0x003162000c101900 */
[----:B------:R-:W-:Y:S05]  /*1130*/  BRA `(.L_x_16) ;  /* 0x0000000000207947 */ /* 0x000fea0003800000 */
.L_x_15:
[----:B------:R-:W-:Y:S02]  /*1140*/  ULDC.64 UR4, c[0x0][0x590] ;  /* 0x0001640000047ab9 */ /* 0x000fe40000000a00 */
[----:B------:R-:W-:-:S04]  /*1150*/  ISETP.NE.U32.AND P1, PT, RZ, UR4, PT ;  /* 0x00000004ff007c0c */ /* 0x000fc8000bf25070 */
[----:B------:R-:W-:-:S13]  /*1160*/  ISETP.NE.AND.EX P1, PT, RZ, UR5, PT, P1 ;  /* 0x00000005ff007c0c */ /* 0x000fda000bf25310 */
[----:B------:R-:W-:Y:S05]  /*1170*/  @!P1 BRA `(.L_x_17) ;  /* 0x00000000000c9947 */ /* 0x000fea0003800000 */
[----:B------:R-:W0:Y:S02]  /*1180*/  LDC.64 R12, c[0x0][0x590] ;  /* 0x00016400ff0c7b82 */ /* 0x000e240000000a00 */
[----:B01----:R1:W5:Y:S01]  /*1190*/  LDG.E R9, desc[UR16][R12.64] ;  /* 0x000000100c097981 */ /* 0x003362000c1e1900 */
[----:B------:R-:W-:Y:S05]  /*11a0*/  BRA `(.L_x_16) ;  /* 0x0000000000047947 */ /* 0x000fea0003800000 */
.L_x_17:
[----:B01----:R-:W3:Y:S02]  /*11b0*/  LDC R9, c[0x0][0x584] ;  /* 0x00016100ff097b82 */ /* 0x003ee40000000800 */
.L_x_16:
[----:B------:R-:W-:-:S13]  /*11c0*/  LOP3.LUT P1, RZ, R14, 0xff, RZ, 0xc0, !PT ;  /* 0x000000ff0eff7812 */ /* 0x000fda000782c0ff */
[----:B------:R-:W-:Y:S05]  /*11d0*/  @!P1 EXIT ;  /* 0x000000000000994d */ /* 0x000fea0003800000 */
[----:B------:R-:W-:Y:S01]  /*11e0*/  ULDC UR4, c[0x0][0x28c] ;  /* 0x0000a30000047ab9 */ /* 0x000fe20000000800 */
[----:B------:R-:W-:Y:S01]  /*11f0*/  LOP3.LUT R146, R4, 0x1, RZ, 0xfc, !PT ;  /* 0x0000000104927812 */ /* 0x000fe200078efcff */
[----:B------:R-:W-:-:S04]  /*1200*/  UIADD3 UR4, UR4, 0x3f, URZ ;  /* 0x0000003f04047890 */ /* 0x000fc8000fffe03f */
[----:B------:R-:W-:-:S04]  /*1210*/  USHF.R.S32.HI UR5, URZ, 0x1f, UR4 ;  /* 0x0000001f3f057899 */ /* 0x000fc80008011404 */
[----:B------:R-:W-:-:S03]  /*1220*/  ULEA.HI UR5, UR5, UR4, URZ, 0x6 ;  /* 0x0000000405057291 */ /* 0x000fc6000f8f303f */
[----:B------:R-:W-:Y:S01]  /*1230*/  UMOV UR4, URZ ;  /* 0x0000003f00047c82 */ /* 0x000fe20008000000 */
[----:B------:R-:W-:-:S03]  /*1240*/  USHF.R.S32.HI UR9, URZ, 0x6, UR5 ;  /* 0x000000063f097899 */ /* 0x000fc60008011405 */
[----:B------:R-:W-:-:S09]  /*1250*/  UMOV UR5, URZ ;  /* 0x0000003f00057c82 */ /* 0x000fd20008000000 */
.L_x_172:
[----:B------:R-:W-:Y:S01]  /*1260*/  LOP3.LUT R11, R0, 0x80, RZ, 0xc0, !PT ;  /* 0x00000080000b7812 */ /* 0x000fe200078ec0ff */
[----:B------:R-:W4:Y:S01]  /*1270*/  S2UR UR13, SR_CgaCtaId ;  /* 0x00000000000d79c3 */ /* 0x000f220000008800 */
[----:B------:R-:W-:Y:S01]  /*1280*/  UMOV UR12, 0x400 ;  /* 0x00000400000c7882 */ /* 0x000fe20000000000 */
[----:B------:R-:W-:Y:S01]  /*1290*/  UMOV UR6, URZ ;  /* 0x0000003f00067c82 */ /* 0x000fe20008000000 */
[----:B------:R-:W-:Y:S01]  /*12a0*/  SHF.R.U32.HI R11, RZ, 0x7, R11 ;  /* 0x00000007ff0b7819 */ /* 0x000fe2000001160b */
[----:B------:R-:W-:Y:S01]  /*12b0*/  UMOV UR7, URZ ;  /* 0x0000003f00077c82 */ /* 0x000fe20008000000 */
[----:B------:R-:W-:Y:S01]  /*12c0*/  UMOV UR18, UR5 ;  /* 0x0000000500127c82 */ /* 0x000fe20008000000 */
[----:B------:R-:W-:Y:S02]  /*12d0*/  CS2R R20, SRZ ;  /* 0x0000000000147805 */ /* 0x000fe4000001ff00 */
[----:B------:R-:W-:Y:S01]  /*12e0*/  CS2R R18, SRZ ;  /* 0x0000000000127805 */ /* 0x000fe2000001ff00 */
[----:B01---5:R-:W0:Y:S01]  /*12f0*/  LDC R12, c[0x0][0x28c] ;  /* 0x0000a300ff0c7b82 */ /* 0x023e220000000800 */
[----:B------:R-:W1:Y:S01]  /*1300*/  SHFL.IDX PT, R11, R11, RZ, 0x1f ;  /* 0x00001fff0b0b7589 */ /* 0x000e6200000e0000 */
[----:B------:R-:W-:-:S02]  /*1310*/  CS2R R22, SRZ ;  /* 0x0000000000167805 */ /* 0x000fc4000001ff00 */
[----:B------:R-:W-:Y:S02]  /*1320*/  CS2R R88, SRZ ;  /* 0x0000000000587805 */ /* 0x000fe4000001ff00 */
[----:B------:R-:W-:Y:S02]  /*1330*/  CS2R R90, SRZ ;  /* 0x00000000005a7805 */ /* 0x000fe4000001ff00 */
[----:B------:R-:W-:Y:S02]  /*1340*/  CS2R R92, SRZ ;  /* 0x00000000005c7805 */ /* 0x000fe4000001ff00 */
[----:B------:R-:W-:Y:S02]  /*1350*/  CS2R R94, SRZ ;  /* 0x00000000005e7805 */ /* 0x000fe4000001ff00 */
[----:B------:R-:W-:Y:S02]  /*1360*/  CS2R R96, SRZ ;  /* 0x0000000000607805 */ /* 0x000fe4000001ff00 */
        /* <DEDUP_REMOVED lines=16> */
[----:B0-----:R-:W-:Y:S02]  /*1470*/  ISETP.GE.AND P1, PT, R12, 0x1, PT ;  /* 0x000000010c00780c */ /* 0x001fe40003f26270 */
[----:B------:R-:W-:Y:S02]  /*1480*/  CS2R R130, SRZ ;  /* 0x0000000000827805 */ /* 0x000fe4000001ff00 */
[----:B-1----:R-:W-:-:S02]  /*1490*/  R2UR UR8, R11 ;  /* 0x000000000b0872ca */ /* 0x002fc400000e0000 */
[----:B------:R-:W-:Y:S02]  /*14a0*/  CS2R R132, SRZ ;  /* 0x0000000000847805 */ /* 0x000fe4000001ff00 */
[----:B------:R-:W-:Y:S02]  /*14b0*/  CS2R R134, SRZ ;  /* 0x0000000000867805 */ /* 0x000fe4000001ff00 */
[----:B------:R-:W-:Y:S02]  /*14c0*/  CS2R R136, SRZ ;  /* 0x0000000000887805 */ /* 0x000fe4000001ff00 */
[----:B------:R-:W-:Y:S02]  /*14d0*/  CS2R R138, SRZ ;  /* 0x00000000008a7805 */ /* 0x000fe4000001ff00 */
[----:B------:R-:W-:Y:S02]  /*14e0*/  CS2R R140, SRZ ;  /* 0x00000000008c7805 */ /* 0x000fe4000001ff00 */
[----:B------:R-:W-:-:S02]  /*14f0*/  CS2R R142, SRZ ;  /* 0x00000000008e7805 */ /* 0x000fc4000001ff00 */
[----:B------:R-:W-:Y:S01]  /*1500*/  CS2R R144, SRZ ;  /* 0x0000000000907805 */ /* 0x000fe2000001ff00 */
[----:B------:R-:W-:Y:S01]  /*1510*/  IMAD.U32 R15, RZ, RZ, UR4 ;  /* 0x00000004ff0f7e24 */ /* 0x000fe2000f8e00ff */
[----:B------:R-:W-:Y:S02]  /*1520*/  CS2R R56, SRZ ;  /* 0x0000000000387805 */ /* 0x000fe4000001ff00 */
[----:B------:R-:W-:Y:S02]  /*1530*/  CS2R R58, SRZ ;  /* 0x00000000003a7805 */ /* 0x000fe4000001ff00 */
[----:B------:R-:W-:Y:S02]  /*1540*/  CS2R R60, SRZ ;  /* 0x00000000003c7805 */ /* 0x000fe4000001ff00 */
[----:B------:R-:W-:Y:S01]  /*1550*/  CS2R R62, SRZ ;  /* 0x00000000003e7805 */ /* 0x000fe2000001ff00 */
[----:B------:R-:W-:Y:S01]  /*1560*/  ULEA.HI UR10, UR8, UR8, URZ, 0x1 ;  /* 0x00000008080a7291 */ /* 0x000fe2000f8f083f */
[----:B------:R-:W-:-:S02]  /*1570*/  CS2R R64, SRZ ;  /* 0x0000000000407805 */ /* 0x000fc4000001ff00 */
[----:B------:R-:W-:Y:S02]  /*1580*/  CS2R R66, SRZ ;  /* 0x0000000000427805 */ /* 0x000fe4000001ff00 */
[----:B------:R-:W-:Y:S01]  /*1590*/  CS2R R68, SRZ ;  /* 0x0000000000447805 */ /* 0x000fe2000001ff00 */
[----:B------:R-:W-:Y:S01]  /*15a0*/  ULOP3.LUT UR11, UR10, 0xffffe, URZ, 0xc0, !UPT ;  /* 0x000ffffe0a0b7892 */ /* 0x000fe2000f8ec03f */
[----:B------:R-:W-:Y:S01]  /*15b0*/  CS2R R70, SRZ ;  /* 0x0000000000467805 */ /* 0x000fe2000001ff00 */
[----:B----4-:R-:W-:Y:S01]  /*15c0*/  ULEA UR10, UR13, UR12, 0x18 ;  /* 0x0000000c0d0a7291 */ /* 0x010fe2000f8ec03f */
[----:B------:R-:W-:Y:S01]  /*15d0*/  CS2R R72, SRZ ;  /* 0x0000000000487805 */ /* 0x000fe2000001ff00 */
[----:B------:R-:W-:Y:S01]  /*15e0*/  UIADD3 UR11, UR8, -UR11, URZ ;  /* 0x8000000b080b7290 */ /* 0x000fe2000fffe03f */
[----:B------:R-:W-:Y:S02]  /*15f0*/  CS2R R74, SRZ ;  /* 0x00000000004a7805 */ /* 0x000fe4000001ff00 */
[----:B------:R-:W-:Y:S01]  /*1600*/  CS2R R76, SRZ ;  /* 0x00000000004c7805 */ /* 0x000fe2000001ff00 */
[----:B------:R-:W-:Y:S01]  /*1610*/  UMOV UR8, URZ ;  /* 0x0000003f00087c82 */ /* 0x000fe20008000000 */
[----:B------:R-:W-:Y:S01]  /*1620*/  ULEA UR11, UR11, UR10, 0xc ;  /* 0x0000000a0b0b7291 */ /* 0x000fe2000f8e603f */
[----:B------:R-:W-:-:S02]  /*1630*/  CS2R R78, SRZ ;  /* 0x00000000004e7805 */ /* 0x000fc4000001ff00 */
[----:B------:R-:W-:Y:S02]  /*1640*/  CS2R R80, SRZ ;  /* 0x0000000000507805 */ /* 0x000fe4000001ff00 */
[----:B------:R-:W-:Y:S01]  /*1650*/  CS2R R82, SRZ ;  /* 0x0000000000527805 */ /* 0x000fe2000001ff00 */
[----:B------:R-:W-:Y:S01]  /*1660*/  UIADD3 UR11, UR11, 0x180, URZ ;  /* 0x000001800b0b7890 */ /* 0x000fe2000fffe03f */
[----:B------:R-:W-:Y:S02]  /*1670*/  CS2R R84, SRZ ;  /* 0x0000000000547805 */ /* 0x000fe4000001ff00 */
[----:B------:R-:W-:Y:S02]  /*1680*/  CS2R R86, SRZ ;  /* 0x0000000000567805 */ /* 0x000fe4000001ff00 */
[----:B------:R-:W-:Y:S01]  /*1690*/  CS2R R24, SRZ ;  /* 0x0000000000187805 */ /* 0x000fe2000001ff00 */
[----:B------:R-:W-:Y:S01]  /*16a0*/  USHF.R.U32.HI UR11, URZ, 0x4, UR11 ;  /* 0x000000043f0b7899 */ /* 0x000fe2000801160b */
[----:B------:R-:W-:-:S02]  /*16b0*/  CS2R R26, SRZ ;  /* 0x00000000001a7805 */ /* 0x000fc4000001ff00 */
[----:B------:R-:W-:Y:S02]  /*16c0*/  CS2R R28, SRZ ;  /* 0x00000000001c7805 */ /* 0x000fe4000001ff00 */
[----:B------:R-:W-:Y:S01]  /*16d0*/  CS2R R30, SRZ ;  /* 0x00000000001e7805 */ /* 0x000fe2000001ff00 */
[----:B------:R-:W-:Y:S01]  /*16e0*/  ULOP3.LUT UR11, UR11, 0x3fff, URZ, 0xc0, !UPT ;  /* 0x00003fff0b0b7892 */ /* 0x000fe2000f8ec03f */
        /* <DEDUP_REMOVED lines=11> */
[----:B------:R-:W-:Y:S01]  /*17a0*/  CS2R R54, SRZ ;  /* 0x0000000000367805 */ /* 0x000fe2000001ff00 */
[----:B--2---:R-:W-:Y:S06]  /*17b0*/  @!P1 BRA `(.L_x_18) ;  /* 0x0000000800549947 */ /* 0x004fec0003800000 */
[----:B------:R-:W-:-:S13]  /*17c0*/  ISETP.NE.AND P2, PT, R146, 0x3, PT ;  /* 0x000000039200780c */ /* 0x000fda0003f45270 */
[----:B------:R-:W-:Y:S05]  /*17d0*/  @!P2 BRA `(.L_x_19) ;  /* 0x000000000004a947 */ /* 0x000fea0003800000 */
[----:B------:R-:W-:Y:S01]  /*17e0*/  BPT.TRAP 0x1 ;  /* 0x000000040000795c */ /* 0x000fe20000300000 */
.L_x_19:
[----:B------:R-:W-:Y:S01]  /*17f0*/  ULEA UR6, UR5, UR10, 0x3 ;  /* 0x0000000a05067291 */ /* 0x000fe2000f8e183f */
[----:B------:R-:W-:-:S05]  /*1800*/  IMAD.U32 R11, RZ, RZ, UR4 ;  /* 0x00000004ff0b7e24 */ /* 0x000fca000f8e00ff */
[----:B------:R-:W-:-:S04]  /*1810*/  SHF.L.U32 R11, R11, 0x1f, RZ ;  /* 0x0000001f0b0b7819 */ /* 0x000fc800000006ff */
[----:B------:R0:W1:Y:S01]  /*1820*/  SYNCS.PHASECHK.TRANS64.TRYWAIT P1, [UR6], R11 ;  /* 0x0000000bff0075a7 */ /* 0x0000620008020146 */
[----:B------:R-:W-:Y:S05]  /*1830*/  @!P2 BRA `(.L_x_20) ;  /* 0x000000000004a947 */ /* 0x000fea0003800000 */
[----:B------:R-:W-:Y:S01]  /*1840*/  BPT.TRAP 0x1 ;  /* 0x000000040000795c */ /* 0x000fe20000300000 */
.L_x_20:
[----:B-1----:R-:W-:Y:S05]  /*1850*/  @P1 BRA `(.L_x_21) ;  /* 0x0000000000081947 */ /* 0x002fea0003800000 */
[----:B------:R-:W1:Y:S02]  /*1860*/  SYNCS.PHASECHK.TRANS64.TRYWAIT P1, [UR6], R11 ;  /* 0x0000000bff0075a7 */ /* 0x000e640008020146 */
[----:B-1----:R-:W-:Y:S05]  /*1870*/  @!P1 BRA `(.L_x_22) ;  /* 0x0000008000909947 */ /* 0x002fea0003800000 */
.L_x_21:
[----:B------:R-:W-:Y:S01]  /*1880*/  UIADD3 UR6, UR10, 0x2c180, URZ ;  /* 0x0002c1800a067890 */ /* 0x000fe2000fffe03f */
[----:B------:R-:W-:Y:S01]  /*1890*/  WARPGROUP.ARRIVE ;  /* 0x00000000000079c5 */ /* 0x000fe20000000000 */
[----:B------:R-:W-:Y:S01]  /*18a0*/  ULOP3.LUT UR8, UR11, 0x10000, URZ, 0xfc, !UPT ;  /* 0x000100000b087892 */ /* 0x000fe2000f8efc3f */
[----:B------:R-:W-:Y:S01]  /*18b0*/  CS2R R20, SRZ ;  /* 0x0000000000147805 */ /* 0x000fe2000001ff00 */
[----:B------:R-:W-:Y:S01]  /*18c0*/  USHF.R.U32.HI UR6, URZ, 0x4, UR6 ;  /* 0x000000043f067899 */ /* 0x000fe20008011606 */
[----:B------:R-:W-:Y:S01]  /*18d0*/  CS2R R18, SRZ ;  /* 0x0000000000127805 */ /* 0x000fe2000001ff00 */
[----:B------:R-:W-:Y:S01]  /*18e0*/  ULEA UR8, UR5, UR8, 0xa ;  /* 0x0000000805087291 */ /* 0x000fe2000f8e503f */
[----:B------:R-:W-:Y:S01]  /*18f0*/  CS2R R22, SRZ ;  /* 0x0000000000167805 */ /* 0x000fe2000001ff00 */
[----:B------:R-:W-:Y:S01]  /*1900*/  ULOP3.LUT UR6, UR6, 0x3fff, URZ, 0xc0, !UPT ;  /* 0x00003fff06067892 */ /* 0x000fe2000f8ec03f */
[----:B------:R-:W-:Y:S01]  /*1910*/  CS2R R88, SRZ ;  /* 0x0000000000587805 */ /* 0x000fe2000001ff00 */
[----:B------:R-:W-:Y:S01]  /*1920*/  UMOV UR13, 0x80000020 ;  /* 0x80000020000d7882 */ /* 0x000fe20000000000 */
[----:B------:R-:W-:Y:S01]  /*1930*/  UMOV UR15, 0x80000020 ;  /* 0x80000020000f7882 */ /* 0x000fe20000000000 */
[----:B------:R-:W-:Y:S01]  /*1940*/  ULOP3.LUT UR6, UR6, 0x10000, URZ, 0xfc, !UPT ;  /* 0x0001000006067892 */ /* 0x000fe2000f8efc3f */
[----:B------:R-:W-:Y:S01]  /*1950*/  CS2R R90, SRZ ;  /* 0x00000000005a7805 */ /* 0x000fe2000001ff00 */
[----:B------:R-:W-:Y:S01]  /*1960*/  UMOV UR12, UR8 ;  /* 0x00000008000c7c82 */ /* 0x000fe20008000000 */
[----:B------:R-:W-:Y:S01]  /*1970*/  CS2R R92, SRZ ;  /* 0x00000000005c7805 */ /* 0x000fe2000001ff00 */
[----:B------:R-:W-:Y:S01]  /*1980*/  ULEA UR7, UR5, UR6, 0x8 ;  /* 0x0000000605077291 */ /* 0x000fe2000f8e403f */
[----:B------:R-:W-:Y:S01]  /*1990*/  CS2R R94, SRZ ;  /* 0x00000000005e7805 */ /* 0x000fe2000001ff00 */
[----:B------:R-:W-:Y:S01]  /*19a0*/  UIADD3 UR6, UR8, 0x200, URZ ;  /* 0x0000020008067890 */ /* 0x000fe2000fffe03f */
[----:B------:R-:W-:-:S02]  /*19b0*/  CS2R R96, SRZ ;  /* 0x0000000000607805 */ /* 0x000fc4000001ff00 */
[----:B------:R-:W-:Y:S02]  /*19c0*/  CS2R R98, SRZ ;  /* 0x0000000000627805 */ /* 0x000fe4000001ff00 */
[----:B------:R-:W-:Y:S02]  /*19d0*/  CS2R R100, SRZ ;  /* 0x0000000000647805 */ /* 0x000fe4000001ff00 */
[----:B------:R-:W-:Y:S01]  /*19e0*/  CS2R R102, SRZ ;  /* 0x0000000000667805 */ /* 0x000fe2000001ff00 */
[----:B------:R-:W-:Y:S01]  /*19f0*/  UMOV UR14, UR7 ;  /* 0x00000007000e7c82 */ /* 0x000fe20008000000 */
[----:B------:R-:W-:Y:S01]  /*1a00*/  CS2R R104, SRZ ;  /* 0x0000000000687805 */ /* 0x000fe2000001ff00 */
[----:B------:R-:W-:Y:S01]  /*1a10*/  QGMMA.64x64x32.F32.E5M2.E5M2 R56, gdesc[UR12], RZ, !UPT ;  /* 0x00e000000c3879f3 */ /* 0x000fe2000c7038ff */
[----:B------:R-:W-:Y:S01]  /*1a20*/  UMOV UR12, UR6 ;  /* 0x00000006000c7c82 */ /* 0x000fe20008000000 */
[----:B------:R-:W-:Y:S01]  /*1a30*/  UMOV UR13, 0x80000020 ;  /* 0x80000020000d7882 */ /* 0x000fe20000000000 */
[----:B------:R-:W-:Y:S01]  /*1a40*/  UMOV UR6, 0x2 ;  /* 0x0000000200067882 */ /* 0x000fe20000000000 */
[----:B------:R-:W-:Y:S01]  /*1a50*/  QGMMA.64x64x32.F32.E5M2.E5M2 R24, gdesc[UR12], RZ, !UPT ;  /* 0x00e000000c1879f3 */ /* 0x000fe2000c7038ff */
[----:B------:R-:W-:Y:S01]  /*1a60*/  UIADD3 UR14, UR7, 0x2, URZ ;  /* 0x00000002070e7890 */ /* 0x000fe2000fffe03f */
[----:B------:R-:W-:Y:S01]  /*1a70*/  CS2R R106, SRZ ;  /* 0x00000000006a7805 */ /* 0x000fe2000001ff00 */
[----:B------:R-:W-:Y:S01]  /*1a80*/  UIADD3 UR12, UR8, 0x2, URZ ;  /* 0x00000002080c7890 */ /* 0x000fe2000fffe03f */
[----:B------:R-:W-:Y:S01]  /*1a90*/  CS2R R108, SRZ ;  /* 0x00000000006c7805 */ /* 0x000fe2000001ff00 */
[----:B------:R-:W-:Y:S01]  /*1aa0*/  ULDC UR7, c[0x0][0x50c] ;  /* 0x0001430000077ab9 */ /* 0x000fe20000000800 */
[----:B------:R-:W-:Y:S01]  /*1ab0*/  UIADD3 UR8, UR8, 0x202, URZ ;  /* 0x0000020208087890 */ /* 0x000fe2000fffe03f */
[----:B------:R-:W-:Y:S01]  /*1ac0*/  CS2R R110, SRZ ;  /* 0x00000000006e7805 */ /* 0x000fe2000001ff00 */
[----:B------:R-:W-:Y:S01]  /*1ad0*/  UISETP.NE.AND UP0, UPT, UR7, 0x2, UPT ;  /* 0x000000020700788c */ /* 0x000fe2000bf05270 */
[----:B------:R-:W-:Y:S01]  /*1ae0*/  CS2R R112, SRZ ;  /* 0x0000000000707805 */ /* 0x000fe2000001ff00 */
[----:B------:R-:W-:Y:S01]  /*1af0*/  UMOV UR13, 0x80000020 ;  /* 0x80000020000d7882 */ /* 0x000fe20000000000 */
[----:B------:R-:W-:Y:S01]  /*1b00*/  UMOV UR15, 0x80000020 ;  /* 0x80000020000f7882 */ /* 0x000fe20000000000 */
[----:B------:R-:W-:Y:S01]  /*1b10*/  USEL UR7, URZ, 0x1, UP0 ;  /* 0x000000013f077887 */ /* 0x000fe20008000000 */
[----:B------:R-:W-:-:S02]  /*1b20*/  CS2R R114, SRZ ;  /* 0x0000000000727805 */ /* 0x000fc4000001ff00 */
[----:B------:R-:W-:Y:S02]  /*1b30*/  CS2R R116, SRZ ;  /* 0x0000000000747805 */ /* 0x000fe4000001ff00 */
[----:B------:R-:W-:Y:S02]  /*1b40*/  CS2R R118, SRZ ;  /* 0x0000000000767805 */ /* 0x000fe4000001ff00 */
[----:B------:R-:W-:Y:S02]  /*1b50*/  CS2R R120, SRZ ;  /* 0x0000000000787805 */ /* 0x000fe4000001ff00 */
[----:B------:R-:W-:Y:S02]  /*1b60*/  CS2R R122, SRZ ;  /* 0x00000000007a7805 */ /* 0x000fe4000001ff00 */
[----:B------:R-:W-:Y:S02]  /*1b70*/  ISETP.NE.AND P1, PT, RZ, UR7, PT ;  /* 0x00000007ff007c0c */ /* 0x000fe4000bf25270 */
        /* <DEDUP_REMOVED lines=10> */
[----:B------:R-:W-:Y:S01]  /*1c20*/  CS2R R144, SRZ ;  /* 0x0000000000907805 */ /* 0x000fe2000001ff00 */
[----:B------:R-:W-:Y:S01]  /*1c30*/  QGMMA.64x64x32.F32.E5M2.E5M2 R56, gdesc[UR12], R56 ;  /* 0x00e000000c3879f3 */ /* 0x000fe20008703838 */
[----:B------:R-:W-:Y:S01]  /*1c40*/  UMOV UR12, UR8 ;  /* 0x00000008000c7c82 */ /* 0x000fe20008000000 */
[----:B------:R-:W-:Y:S02]  /*1c50*/  UMOV UR13, 0x80000020 ;  /* 0x80000020000d7882 */ /* 0x000fe40000000000 */
[----:B------:R-:W-:Y:S01]  /*1c60*/  QGMMA.64x64x32.F32.E5M2.E5M2 R24, gdesc[UR12], R24, gsb0 ;  /* 0x00e000000c1879f3 */ /* 0x000fe20008003818 */
[----:B------:R-:W-:Y:S05]  /*1c70*/  @!P1 BRA `(.L_x_23) ;  /* 0x0000000400089947 */ /* 0x000fea0003800000 */
[----:B------:R-:W-:Y:S02]  /*1c80*/  WARPGROUP.DEPBAR.LE gsb0, 0x0 ;  /* 0x00008000000079c5 */ /* 0x000fe40000010000 */
[----:B------:R-:W-:-:S01]  /*1c90*/  FADD R145, RZ, R56 ;  /* 0x00000038ff917221 */ /* 0x000fc20000000000 */
[----:B------:R-:W-:Y:S01]  /*1ca0*/  FADD R144, RZ, R57 ;  /* 0x00000039ff907221 */ /* 0x000fe20000000000 */
        /* <DEDUP_REMOVED lines=62> */
[----:B------:R-:W-:-:S06]  /*2090*/  UMOV UR6, URZ ;  /* 0x0000003f00067c82 */ /* 0x000fcc0008000000 */
.L_x_23:
[----:B------:R-:W-:-:S04]  /*20a0*/  UIADD3 UR18, UR5, 0x1, URZ ;  /* 0x0000000105127890 */ /* 0x000fc8000fffe03f */
[----:B------:R-:W-:-:S04]  /*20b0*/  UISETP.NE.AND UP0, UPT, UR18, 0xb, UPT ;  /* 0x0000000b1200788c */ /* 0x000fc8000bf05270 */
[----:B------:R-:W-:Y:S02]  /*20c0*/  USEL UR8, URZ, 0x1, UP0 ;  /* 0x000000013f087887 */ /* 0x000fe40008000000 */
[----:B------:R-:W-:Y:S02]  /*20d0*/  USEL UR18, UR18, URZ, UP0 ;  /* 0x0000003f12127287 */ /* 0x000fe40008000000 */
[----:B------:R-:W-:-:S06]  /*20e0*/  ULOP3.LUT UR8, UR4, UR8, URZ, 0x3c, !UPT ;  /* 0x0000000804087292 */ /* 0x000fcc000f8e3c3f */
[----:B------:R-:W-:Y:S01]  /*20f0*/  IMAD.U32 R15, RZ, RZ, UR8 ;  /* 0x00000008ff0f7e24 */ /* 0x000fe2000f8e00ff */
[----:B------:R-:W-:-:S06]  /*2100*/  UMOV UR8, 0x1 ;  /* 0x0000000100087882 */ /* 0x000fcc0000000000 */
.L_x_18:
[----:B------:R-:W-:-:S04]  /*2110*/  UISETP.LT.AND UP0, UPT, UR9, 0x1, UPT ;  /* 0x000000010900788c */ /* 0x000fc8000bf01270 */
[----:B------:R-:W-:-:S04]  /*2120*/  USEL UR12, UR9, 0x1, UP0 ;  /* 0x00000001090c7887 */ /* 0x000fc80008000000 */
[----:B------:R-:W-:-:S04]  /*2130*/  UIADD3 UR12, UR9, -UR12, URZ ;  /* 0x8000000c090c7290 */ /* 0x000fc8000fffe03f */
[----:B------:R-:W-:-:S06]  /*2140*/  UISETP.GE.AND UP0, UPT, UR12, 0x1, UPT ;  /* 0x000000010c00788c */ /* 0x000fcc000bf06270 */
[----:B------:R-:W-:-:S13]  /*2150*/  PLOP3.LUT P1, PT, PT, PT, UP0, 0x80, 0x0 ;  /* 0x000000000000781c */ /* 0x000fda0003f2f008 */
[----:B------:R-:W-:Y:S05]  /*2160*/  @!P1 BRA `(.L_x_24) ;  /* 0x00000008002c9947 */ /* 0x000fea0003800000 */
[----:B01----:R-:W-:Y:S01]  /*2170*/  IMAD.U32 R11, RZ, RZ, UR12 ;  /* 0x0000000cff0b7e24 */ /* 0x003fe2000f8e00ff */
[----:B------:R-:W-:Y:S01]  /*2180*/  ULDC UR20, c[0x0][0x50c] ;  /* 0x0001430000147ab9 */ /* 0x000fe20000000800 */
[----:B------:R-:W-:-:S07]  /*2190*/  IMAD.U32 R12, RZ, RZ, UR5 ;  /* 0x00000005ff0c7e24 */ /* 0x000fce000f8e00ff */
.L_x_32:
[----:B------:R-:W-:-:S13]  /*21a0*/  ISETP.NE.AND P2, PT, R146, 0x3, PT ;  /* 0x000000039200780c */ /* 0x000fda0003f45270 */
[----:B0-----:R-:W-:Y:S05]  /*21b0*/  @!P2 BRA `(.L_x_25) ;  /* 0x000000000004a947 */ /* 0x001fea0003800000 */
[----:B------:R-:W-:Y:S01]  /*21c0*/  BPT.TRAP 0x1 ;  /* 0x000000040000795c */ /* 0x000fe20000300000 */
.L_x_25:
[----:B------:R-:W0:Y:S01]  /*21d0*/  S2UR UR12, SR_CgaCtaId ;  /* 0x00000000000c79c3 */ /* 0x000e220000008800 */
[----:B------:R-:W-:Y:S01]  /*21e0*/  UMOV UR10, 0x400 ;  /* 0x00000400000a7882 */ /* 0x000fe20000000000 */
[----:B------:R-:W-:Y:S01]  /*21f0*/  SHF.L.U32 R13, R15, 0x1f, RZ ;  /* 0x0000001f0f0d7819 */ /* 0x000fe200000006ff */
[----:B0-----:R-:W-:-:S04]  /*2200*/  ULEA UR10, UR12, UR10, 0x18 ;  /* 0x0000000a0c0a7291 */ /* 0x001fc8000f8ec03f */
[----:B------:R-:W-:-:S09]  /*2210*/  ULEA UR12, UR18, UR10, 0x3 ;  /* 0x0000000a120c7291 */ /* 0x000fd2000f8e183f */
[----:B------:R0:W1:Y:S01]  /*2220*/  SYNCS.PHASECHK.TRANS64.TRYWAIT P1, [UR12], R13 ;  /* 0x0000000dff0075a7 */ /* 0x000062000802014c */
[----:B------:R-:W-:Y:S05]  /*2230*/  @!P2 BRA `(.L_x_26) ;  /* 0x000000000004a947 */ /* 0x000fea0003800000 */
[----:B------:R-:W-:Y:S01]  /*2240*/  BPT.TRAP 0x1 ;  /* 0x000000040000795c */ /* 0x000fe20000300000 */
.L_x_26:
[----:B-1----:R-:W-:Y:S05]  /*2250*/  @P1 BRA `(.L_x_27) ;  /* 0x0000000000081947 */ /* 0x002fea0003800000 */
[----:B------:R-:W1:Y:S02]  /*2260*/  SYNCS.PHASECHK.TRANS64.TRYWAIT P1, [UR12], R13 ;  /* 0x0000000dff0075a7 */ /* 0x000e64000802014c */
[----:B-1----:R-:W-:Y:S05]  /*2270*/  @!P1 BRA `(.L_x_28) ;  /* 0x0000007800289947 */ /* 0x002fea0003800000 */
.L_x_27:
[----:B------:R-:W-:Y:S01]  /*2280*/  UIADD3 UR12, UR10, 0x2c180, URZ ;  /* 0x0002c1800a0c7890 */ /* 0x000fe2000fffe03f */
[----:B------:R-:W-:Y:S01]  /*2290*/  WARPGROUP.ARRIVE ;  /* 0x00000000000079c5 */ /* 0x000fe20000000000 */
[----:B------:R-:W-:Y:S02]  /*22a0*/  UISETP.NE.AND UP0, UPT, UR7, URZ, UPT ;  /* 0x0000003f0700728c */ /* 0x000fe4000bf05270 */
[----:B------:R-:W-:Y:S02]  /*22b0*/  USHF.R.U32.HI UR12, URZ, 0x4, UR12 ;  /* 0x000000043f0c7899 */ /* 0x000fe4000801160c */
[----:B------:R-:W-:Y:S02]  /*22c0*/  USEL UR8, UR8, URZ, !UP0 ;  /* 0x0000003f08087287 */ /* 0x000fe4000c000000 */
[----:B------:R-:W-:Y:S02]  /*22d0*/  ULOP3.LUT UR12, UR12, 0x3fff, URZ, 0xc0, !UPT ;  /* 0x00003fff0c0c7892 */ /* 0x000fe4000f8ec03f */
[----:B------:R-:W-:-:S02]  /*22e0*/  ULOP3.LUT UR7, UR11, 0x10000, URZ, 0xfc, !UPT ;  /* 0x000100000b077892 */ /* 0x000fc4000f8efc3f */
[----:B------:R-:W-:Y:S02]  /*22f0*/  ULOP3.LUT UR12, UR12, 0x10000, URZ, 0xfc, !UPT ;  /* 0x000100000c0c7892 */ /* 0x000fe4000f8efc3f */
[----:B------:R-:W-:Y:S02]  /*2300*/  UISETP.NE.U32.AND UP0, UPT, UR8, URZ, UPT ;  /* 0x0000003f0800728c */ /* 0x000fe4000bf05070 */
[----:B------:R-:W-:Y:S02]  /*2310*/  ULEA UR8, UR18, UR7, 0xa ;  /* 0x0000000712087291 */ /* 0x000fe4000f8e503f */
[----:B------:R-:W-:Y:S02]  /*2320*/  ULEA UR7, UR18, UR12, 0x8 ;  /* 0x0000000c12077291 */ /* 0x000fe4000f8e403f */
[----:B------:R-:W-:Y:S01]  /*2330*/  UIADD3 UR19, UR8, 0x200, URZ ;  /* 0x0000020008137890 */ /* 0x000fe2000fffe03f */
[----:B------:R-:W-:Y:S02]  /*2340*/  UMOV UR13, 0x80000020 ;  /* 0x80000020000d7882 */ /* 0x000fe40000000000 */
[----:B------:R-:W-:Y:S01]  /*2350*/  UMOV UR12, UR8 ;  /* 0x00000008000c7c82 */ /* 0x000fe20008000000 */
[----:B------:R-:W-:Y:S01]  /*2360*/  UMOV UR15, 0x80000020 ;  /* 0x80000020000f7882 */ /* 0x000fe20000000000 */
[----:B------:R-:W-:Y:S01]  /*2370*/  UMOV UR14, UR7 ;  /* 0x00000007000e7c82 */ /* 0x000fe20008000000 */
[----:B------:R-:W-:Y:S01]  /*2380*/  UIADD3 UR6, UR6, 0x2, URZ ;  /* 0x0000000206067890 */ /* 0x000fe2000fffe03f */
[----:B------:R-:W-:Y:S01]  /*2390*/  QGMMA.64x64x32.F32.E5M2.E5M2 R56, gdesc[UR12], R56, UP0 ;  /* 0x00e000000c3879f3 */ /* 0x000fe2000bf03838 */
[----:B------:R-:W-:Y:S01]  /*23a0*/  UMOV UR12, UR19 ;  /* 0x00000013000c7c82 */ /* 0x000fe20008000000 */
[----:B------:R-:W-:-:S02]  /*23b0*/  UMOV UR13, 0x80000020 ;  /* 0x80000020000d7882 */ /* 0x000fc40000000000 */
[----:B------:R-:W-:Y:S01]  /*23c0*/  QGMMA.64x64x32.F32.E5M2.E5M2 R24, gdesc[UR12], R24, UP0 ;  /* 0x00e000000c1879f3 */ /* 0x000fe2000bf03818 */
[----:B------:R-:W-:Y:S02]  /*23d0*/  UIADD3 UR12, UR8, 0x2, URZ ;  /* 0x00000002080c7890 */ /* 0x000fe4000fffe03f */
[----:B------:R-:W-:Y:S02]  /*23e0*/  UIADD3 UR14, UR7, 0x2, URZ ;  /* 0x00000002070e7890 */ /* 0x000fe4000fffe03f */
[----:B------:R-:W-:Y:S01]  /*23f0*/  UIADD3 UR8, UR8, 0x202, URZ ;  /* 0x0000020208087890 */ /* 0x000fe2000fffe03f */
[----:B------:R-:W-:Y:S01]  /*2400*/  UMOV UR13, 0x80000020 ;  /* 0x80000020000d7882 */ /* 0x000fe20000000000 */
[----:B------:R-:W-:Y:S01]  /*2410*/  UMOV UR15, 0x80000020 ;  /* 0x80000020000f7882 */ /* 0x000fe20000000000 */
[----:B------:R-:W-:-:S04]  /*2420*/  UISETP.NE.AND UP0, UPT, UR6, UR20, UPT ;  /* 0x000000140600728c */ /* 0x000fc8000bf05270 */
[----:B------:R-:W-:-:S06]  /*2430*/  USEL UR7, URZ, 0x1, UP0 ;  /* 0x000000013f077887 */ /* 0x000fcc0008000000 */
[----:B------:R-:W-:Y:S01]  /*2440*/  ISETP.NE.AND P1, PT, RZ, UR7, PT ;  /* 0x00000007ff007c0c */ /* 0x000fe2000bf25270 */
[----:B------:R-:W-:Y:S01]  /*2450*/  QGMMA.64x64x32.F32.E5M2.E5M2 R56, gdesc[UR12], R56 ;  /* 0x00e000000c3879f3 */ /* 0x000fe20008703838 */
[----:B------:R-:W-:Y:S01]  /*2460*/  UMOV UR12, UR8 ;  /* 0x00000008000c7c82 */ /* 0x000fe20008000000 */
[----:B------:R-:W-:Y:S02]  /*2470*/  UMOV UR13, 0x80000020 ;  /* 0x80000020000d7882 */ /* 0x000fe40000000000 */
[----:B------:R-:W-:Y:S03]  /*2480*/  QGMMA.64x64x32.F32.E5M2.E5M2 R24, gdesc[UR12], R24, gsb0 ;  /* 0x00e000000c1879f3 */ /* 0x000fe60008003818 */
[----:B------:R-:W-:-:S05]  /*2490*/  WARPGROUP.DEPBAR.LE gsb0, 0x1 ;  /* 0x00008000000079c5 */ /* 0x000fca0000010100 */
[----:B------:R-:W-:Y:S05]  /*24a0*/  @!P1 BRA `(.L_x_29) ;  /* 0x0000000400089947 */ /* 0x000fea0003800000 */
[----:B------:R-:W-:Y:S02]  /*24b0*/  WARPGROUP.DEPBAR.LE gsb0, 0x0 ;  /* 0x00008000000079c5 */ /* 0x000fe40000010000 */
[----:B------:R-:W-:-:S01]  /*24c0*/  FADD R145, R56, R145 ;  /* 0x0000009138917221 */ /* 0x000fc20000000000 */
[----:B------:R-:W-:Y:S01]  /*24d0*/  FADD R144, R57, R144 ;  /* 0x0000009039907221 */ /* 0x000fe20000000000 */
        /* <DEDUP_REMOVED lines=62> */
[----:B------:R-:W-:-:S06]  /*28c0*/  UMOV UR6, URZ ;  /* 0x0000003f00067c82 */ /* 0x000fcc0008000000 */
.L_x_29:
[----:B------:R-:W-:Y:S05]  /*28d0*/  @!P2 BRA `(.L_x_30) ;  /* 0x000000000004a947 */ /* 0x000fea0003800000 */
[----:B------:R-:W-:Y:S01]  /*28e0*/  BPT.TRAP 0x1 ;  /* 0x000000040000795c */ /* 0x000fe20000300000 */
.L_x_30:
[----:B01----:R-:W-:Y:S02]  /*28f0*/  @P0 LEA R13, R12, UR10, 0x3 ;  /* 0x0000000a0c0d0c11 */ /* 0x003fe4000f8e18ff */
[----:B------:R-:W-:-:S03]  /*2900*/  ISETP.GT.U32.AND P1, PT, R4, 0x1, PT ;  /* 0x000000010400780c */ /* 0x000fc60003f24070 */
[----:B------:R-:W-:-:S05]  /*2910*/  @P0 VIADD R14, R13, 0x58 ;  /* 0x000000580d0e0836 */ /* 0x000fca0000000000 */
[----:B------:R-:W-:-:S04]  /*2920*/  @P0 PRMT R14, R5, 0x654, R14 ;  /* 0x00000654050e0816 */ /* 0x000fc8000000000e */
[----:B------:R0:W-:Y:S01]  /*2930*/  @P0 SYNCS.ARRIVE.TRANS64.RED.A1T0 RZ, [R14+URZ], RZ ;  /* 0x000000ff0eff09a7 */ /* 0x0001e2000810043f */
[----:B------:R-:W-:Y:S05]  /*2940*/  @P1 BRA `(.L_x_31) ;  /* 0x0000000000041947 */ /* 0x000fea0003800000 */
[----:B------:R-:W-:Y:S01]  /*2950*/  BPT.TRAP 0x1 ;  /* 0x000000040000795c */ /* 0x000fe20000300000 */
.L_x_31:
[----:B------:R-:W-:Y:S01]  /*2960*/  UIADD3 UR18, UR18, 0x1, URZ ;  /* 0x0000000112127890 */ /* 0x000fe2000fffe03f */
[C---:B------:R-:W-:Y:S01]  /*2970*/  ISETP.GT.AND P2, PT, R11.reuse, 0x1, PT ;  /* 0x000000010b00780c */ /* 0x040fe20003f44270 */
[----:B------:R-:W-:Y:S02]  /*2980*/  VIADD R12, R12, 0x1 ;  /* 0x000000010c0c7836 */ /* 0x000fe40000000000 */
[----:B------:R-:W-:Y:S01]  /*2990*/  UISETP.NE.AND UP0, UPT, UR18, 0xb, UPT ;  /* 0x0000000b1200788c */ /* 0x000fe2000bf05270 */
[----:B------:R-:W-:Y:S02]  /*29a0*/  VIADD R11, R11, 0xffffffff ;  /* 0xffffffff0b0b7836 */ /* 0x000fe40000000000 */
[C---:B------:R-:W-:Y:S01]  /*29b0*/  ISETP.NE.AND P1, PT, R12.reuse, 0xb, PT ;  /* 0x0000000b0c00780c */ /* 0x040fe20003f25270 */
[----:B------:R-:W-:Y:S02]  /*29c0*/  USEL UR8, URZ, 0x1, UP0 ;  /* 0x000000013f087887 */ /* 0x000fe40008000000 */
[----:B------:R-:W-:Y:S01]  /*29d0*/  USEL UR18, UR18, URZ, UP0 ;  /* 0x0000003f12127287 */ /* 0x000fe20008000000 */
[----:B------:R-:W-:-:S03]  /*29e0*/  SEL R12, R12, RZ, P1 ;  /* 0x000000ff0c0c7207 */ /* 0x000fc60000800000 */
[----:B------:R-:W-:Y:S01]  /*29f0*/  LOP3.LUT R15, R15, UR8, RZ, 0x3c, !PT ;  /* 0x000000080f0f7c12 */ /* 0x000fe2000f8e3cff */
[----:B------:R-:W-:Y:S01]  /*2a00*/  UMOV UR8, 0x1 ;  /* 0x0000000100087882 */ /* 0x000fe20000000000 */
[----:B------:R-:W-:Y:S06]  /*2a10*/  @P2 BRA `(.L_x_32) ;  /* 0xfffffff400e02947 */ /* 0x000fec000383ffff */
.L_x_24:
[----:B------:R-:W-:Y:S01]  /*2a20*/  UISETP.NE.AND UP0, UPT, UR6, URZ, UPT ;  /* 0x0000003f0600728c */ /* 0x000fe2000bf05270 */
[----:B01----:R-:W0:Y:S03]  /*2a30*/  LDC R11, c[0x0][0x28c] ;  /* 0x0000a300ff0b7b82 */ /* 0x003e260000000800 */
[----:B------:R-:W-:-:S06]  /*2a40*/  USEL UR6, URZ, 0x1, !UP0 ;  /* 0x000000013f067887 */ /* 0x000fcc000c000000 */
[----:B------:R-:W-:Y:S02]  /*2a50*/  ISETP.NE.AND P1, PT, RZ, UR6, PT ;  /* 0x00000006ff007c0c */ /* 0x000fe4000bf25270 */
[----:B0-----:R-:W-:-:S11]  /*2a60*/  ISETP.GE.AND P2, PT, R11, 0x1, PT ;  /* 0x000000010b00780c */ /* 0x001fd60003f46270 */
[----:B------:R-:W-:Y:S05]  /*2a70*/  @!P1 BRA `(.L_x_33) ;  /* 0x0000000400049947 */ /* 0x000fea0003800000 */
[----:B------:R-:W-:Y:S02]  /*2a80*/  WARPGROUP.DEPBAR.LE gsb0, 0x0 ;  /* 0x00008000000079c5 */ /* 0x000fe40000010000 */
[----:B------:R-:W-:Y:S01]  /*2a90*/  FADD R145, R56, R145 ;  /* 0x0000009138917221 */ /* 0x000fe20000000000 */
        /* <DEDUP_REMOVED lines=62> */
[----:B------:R-:W-:-:S07]  /*2e80*/  FADD R20, R20, R55 ;  /* 0x0000003714147221 */ /* 0x000fce0000000000 */
.L_x_33:
[----:B------:R-:W-:Y:S02]  /*2e90*/  WARPGROUP.DEPBAR.LE gsb0, 0x0 ;  /* 0x00008000000079c5 */ /* 0x000fe40000010000 */
[----:B------:R-:W-:Y:S05]  /*2ea0*/  @!P2 BRA `(.L_x_34) ;  /* 0x000000000050a947 */ /* 0x000fea0003800000 */
[----:B------:R-:W-:-:S13]  /*2eb0*/  ISETP.NE.AND P1, PT, R146, 0x3, PT ;  /* 0x000000039200780c */ /* 0x000fda0003f25270 */
[----:B------:R-:W-:Y:S05]  /*2ec0*/  @!P1 BRA `(.L_x_35) ;  /* 0x0000000000049947 */ /* 0x000fea0003800000 */
[----:B------:R-:W-:Y:S01]  /*2ed0*/  BPT.TRAP 0x1 ;  /* 0x000000040000795c */ /* 0x000fe20000300000 */
.L_x_35:
[----:B------:R-:W-:Y:S01]  /*2ee0*/  BSSY B0, `(.L_x_36) ;  /* 0x000000e000007945 */ /* 0x000fe20003800000 */
[----:B------:R-:W-:-:S03]  /*2ef0*/  ISETP.GT.U32.AND P1, PT, R4, 0x1, PT ;  /* 0x000000010400780c */ /* 0x000fc60003f24070 */
[----:B------:R-:W-:Y:S10]  /*2f00*/  @!P0 BRA `(.L_x_37) ;  /* 0x00000000002c8947 */ /* 0x000ff40003800000 */
[----:B------:R-:W-:-:S04]  /*2f10*/  UISETP.LT.AND UP0, UPT, UR9, 0x1, UPT ;  /* 0x000000010900788c */ /* 0x000fc8000bf01270 */
[----:B------:R-:W-:-:S04]  /*2f20*/  USEL UR8, UR9, 0x1, UP0 ;  /* 0x0000000109087887 */ /* 0x000fc80008000000 */
[----:B------:R-:W-:-:S04]  /*2f30*/  UIADD3 UR8, UR5, UR9, -UR8 ;  /* 0x0000000905087290 */ /* 0x000fc8000fffe808 */
[----:B------:R-:W-:-:S04]  /*2f40*/  UIMAD.WIDE.U32 UR6, UR8, -0x45d1745d, URZ ;  /* 0xba2e8ba3080678a5 */ /* 0x000fc8000f8e003f */
[----:B------:R-:W-:-:S04]  /*2f50*/  USHF.R.U32.HI UR6, URZ, 0x3, UR7 ;  /* 0x000000033f067899 */ /* 0x000fc80008011607 */
[----:B------:R-:W-:-:S04]  /*2f60*/  UIMAD UR8, UR6, -0xb, UR8 ;  /* 0xfffffff5060878a4 */ /* 0x000fc8000f8e0208 */
[----:B------:R-:W-:-:S04]  /*2f70*/  ULEA UR8, UR8, UR10, 0x3 ;  /* 0x0000000a08087291 */ /* 0x000fc8000f8e183f */
[----:B------:R-:W-:-:S06]  /*2f80*/  UIADD3 UR8, UR8, 0x58, URZ ;  /* 0x0000005808087890 */ /* 0x000fcc000fffe03f */
[----:B------:R-:W-:-:S05]  /*2f90*/  IMAD.U32 R12, RZ, RZ, UR8 ;  /* 0x00000008ff0c7e24 */ /* 0x000fca000f8e00ff */
[----:B------:R-:W-:-:S04]  /*2fa0*/  PRMT R11, R5, 0x654, R12 ;  /* 0x00000654050b7816 */ /* 0x000fc8000000000c */
[----:B------:R0:W-:Y:S03]  /*2fb0*/  SYNCS.ARRIVE.TRANS64.RED.A1T0 RZ, [R11+URZ], RZ ;  /* 0x000000ff0bff79a7 */ /* 0x0001e6000810043f */
.L_x_37:
[----:B------:R-:W-:Y:S05]  /*2fc0*/  BSYNC B0 ;  /* 0x0000000000007941 */ /* 0x000fea0003800000 */
.L_x_36:
[----:B------:R-:W-:Y:S05]  /*2fd0*/  @P1 BRA `(.L_x_34) ;  /* 0x0000000000041947 */ /* 0x000fea0003800000 */
[----:B------:R-:W-:Y:S01]  /*2fe0*/  BPT.TRAP 0x1 ;  /* 0x000000040000795c */ /* 0x000fe20000300000 */
.L_x_34:
[----:B------:R-:W1:Y:S01]  /*2ff0*/  LDC R15, c[0x0][0x288] ;  /* 0x0000a200ff0f7b82 */ /* 0x000e620000000800 */
[--C-:B0-----:R-:W-:Y:S01]  /*3000*/  SHF.R.U32.HI R11, RZ, 0x2, R0.reuse ;  /* 0x00000002ff0b7819 */ /* 0x101fe20000011600 */
[----:B------:R-:W-:Y:S01]  /*3010*/  IMAD.SHL.U32 R31, R10, 0x40, RZ ;  /* 0x000000400a1f7824 */ /* 0x000fe200078e00ff */
[----:B------:R-:W-:Y:S01]  /*3020*/  SHF.R.U32.HI R14, RZ, 0x7, R0 ;  /* 0x00000007ff0e7819 */ /* 0x000fe20000011600 */
[----:B------:R-:W-:Y:S01]  /*3030*/  UIADD3 UR5, UR9, UR5, URZ ;  /* 0x0000000509057290 */ /* 0x000fe2000fffe03f */
[----:B------:R-:W-:Y:S01]  /*3040*/  LOP3.LUT R12, R11, 0x7, RZ, 0xc0, !PT ;  /* 0x000000070b0c7812 */ /* 0x000fe200078ec0ff */
[----:B------:R-:W-:Y:S01]  /*3050*/  IMAD.SHL.U32 R26, R0, 0x2, RZ ;  /* 0x00000002001a7824 */ /* 0x000fe200078e00ff */
[----:B------:R-:W-:Y:S01]  /*3060*/  LOP3.LUT R11, R14, 0x1, RZ, 0xc0, !PT ;  /* 0x000000010e0b7812 */ /* 0x000fe200078ec0ff */
[----:B------:R-:W-:Y:S01]  /*3070*/  UISETP.GT.U32.AND UP0, UPT, UR5, 0xa, UPT ;  /* 0x0000000a0500788c */ /* 0x000fe2000bf04070 */
[C---:B------:R-:W-:Y:S01]  /*3080*/  LOP3.LUT R14, R0.reuse, 0x3, RZ, 0xc0, !PT ;  /* 0x00000003000e7812 */ /* 0x040fe200078ec0ff */
[----:B------:R-:W-:Y:S01]  /*3090*/  ULDC UR12, c[0x0][0x284] ;  /* 0x0000a100000c7ab9 */ /* 0x000fe20000000800 */
[----:B------:R-:W-:Y:S01]  /*30a0*/  LOP3.LUT R13, R0, 0x60, RZ, 0xc0, !PT ;  /* 0x00000060000d7812 */ /* 0x000fe200078ec0ff */
[----:B------:R-:W-:Y:S01]  /*30b0*/  UISETP.LT.U32.AND UP0, UPT, UR9, 0xb, UP0 ;  /* 0x0000000b0900788c */ /* 0x000fe20008701070 */
[----:B------:R-:W-:Y:S01]  /*30c0*/  SHF.R.S32.HI R34, RZ, 0x1f, R6 ;  /* 0x0000001fff227819 */ /* 0x000fe20000011406 */
[----:B------:R-:W-:Y:S01]  /*30d0*/  UISETP.GE.U32.AND UP1, UPT, UR9, 0xb, UPT ;  /* 0x0000000b0900788c */ /* 0x000fe2000bf26070 */
[----:B------:R-:W-:Y:S01]  /*30e0*/  SHF.R.U32.HI R13, RZ, 0x1, R13 ;  /* 0x00000001ff0d7819 */ /* 0x000fe2000001160d */
[----:B------:R-:W-:Y:S01]  /*30f0*/  ULDC.64 UR10, c[0x0][0x5d0] ;  /* 0x00017400000a7ab9 */ /* 0x000fe20000000a00 */
[----:B------:R-:W-:Y:S01]  /*3100*/  LOP3.LUT R26, R31, 0x6, R26, 0xf8, !PT ;  /* 0x000000061f1a7812 */ /* 0x000fe200078ef81a */
[----:B------:R-:W-:Y:S01]  /*3110*/  UIMAD.WIDE.U32 UR6, UR5, -0x45d1745d, URZ ;  /* 0xba2e8ba3050678a5 */ /* 0x000fe2000f8e003f */
[----:B------:R-:W-:Y:S01]  /*3120*/  IADD3 R16, RZ, -R13, -R12 ;  /* 0x8000000dff107210 */ /* 0x000fe20007ffe80c */
[----:B------:R-:W-:Y:S01]  /*3130*/  USEL UR8, URZ, 0x1, !UP0 ;  /* 0x000000013f087887 */ /* 0x000fe2000c000000 */
[----:B------:R-:W-:Y:S01]  /*3140*/  IMAD.SHL.U32 R33, R11, 0x40, RZ ;  /* 0x000000400b217824 */ /* 0x000fe200078e00ff */
[----:B------:R-:W-:Y:S01]  /*3150*/  SHF.R.S32.HI R27, RZ, 0x1f, R26 ;  /* 0x0000001fff1b7819 */ /* 0x000fe2000001141a */
[----:B------:R-:W-:Y:S01]  /*3160*/  USHF.R.U32.HI UR6, URZ, 0x3, UR7 ;  /* 0x000000033f067899 */ /* 0x000fe20008011607 */
[----:B-1----:R-:W-:Y:S01]  /*3170*/  IMAD R14, R14, -0x2, R15 ;  /* 0xfffffffe0e0e7824 */ /* 0x002fe200078e020f */
[----:B------:R-:W-:Y:S01]  /*3180*/  ISETP.GE.AND P1, PT, R31, R15, PT ;  /* 0x0000000f1f00720c */ /* 0x000fe20003f26270 */
[----:B------:R-:W-:Y:S01]  /*3190*/  IMAD.SHL.U32 R15, R7, 0x100, RZ ;  /* 0x00000100070f7824 */ /* 0x000fe200078e00ff */
[----:B------:R-:W-:Y:S01]  /*31a0*/  ULOP3.LUT UR4, UR4, UR8, URZ, 0x3c, !UPT ;  /* 0x0000000804047292 */ /* 0x000fe2000f8e3c3f */
[----:B------:R-:W-:Y:S01]  /*31b0*/  IMAD R16, R11, -0x40, R16 ;  /* 0xffffffc00b107824 */ /* 0x000fe200078e0210 */
[----:B------:R-:W-:Y:S01]  /*31c0*/  LOP3.LUT R33, R33, 0x40, R12, 0xe2, !PT ;  /* 0x0000004021217812 */ /* 0x000fe200078ee20c */
[----:B------:R-:W-:Y:S01]  /*31d0*/  IMAD R11, R34, UR10, RZ ;  /* 0x0000000a220b7c24 */ /* 0x000fe2000f8e02ff */
[----:B------:R-:W-:Y:S01]  /*31e0*/  ISETP.GE.OR P1, PT, R15, UR12, P1 ;  /* 0x0000000c0f007c0c */ /* 0x000fe20008f26670 */
[----:B------:R-:W-:Y:S01]  /*31f0*/  IMAD.WIDE R24, R7, 0x100, RZ ;  /* 0x0000010007187825 */ /* 0x000fe200078e02ff */
[----:B------:R-:W-:Y:S01]  /*3200*/  UIMAD UR5, UR6, -0xb, UR5 ;  /* 0xfffffff5060578a4 */ /* 0x000fe2000f8e0205 */
[----:B------:R-:W-:Y:S01]  /*3210*/  IADD3 R32, -R15, UR12, R16 ;  /* 0x0000000c0f207c10 */ /* 0x000fe2000fffe110 */
[----:B------:R-:W-:Y:S01]  /*3220*/  @UP1 ULOP3.LUT UR4, UR4, 0x1, UR6, 0x78, !UPT ;  /* 0x0000000104041892 */ /* 0x000fe2000f8e7806 */
[----:B------:R-:W-:Y:S01]  /*3230*/  IMAD R7, R6, UR11, R11 ;  /* 0x0000000b06077c24 */ /* 0x000fe2000f8e020b */
[----:B------:R-:W-:Y:S01]  /*3240*/  LOP3.LUT R33, R24, R33, R13, 0xfe, !PT ;  /* 0x0000002118217212 */ /* 0x000fe200078efe0d */
[----:B------:R-:W-:-:S04]  /*3250*/  IMAD.WIDE.U32 R10, R6, UR10, R26 ;  /* 0x0000000a060a7c25 */ /* 0x000fc8000f8e001a */
[----:B------:R-:W-:Y:S02]  /*3260*/  IMAD.IADD R11, R11, 0x1, R7 ;  /* 0x000000010b0b7824 */ /* 0x000fe400078e0207 */
[----:B------:R-:W-:Y:S02]  /*3270*/  IMAD.IADD R31, R14, 0x1, -R31 ;  /* 0x000000010e1f7824 */ /* 0x000fe400078e0a1f */
[----:B------:R-:W-:Y:S01]  /*3280*/  IMAD.MOV.U32 R30, RZ, RZ, -0x1 ;  /* 0xffffffffff1e7424 */ /* 0x000fe200078e00ff */
[----:B------:R-:W-:Y:S06]  /*3290*/  @P1 BRA `(.L_x_38) ;  /* 0x0000004800081947 */ /* 0x000fec0003800000 */
[----:B------:R-:W0:Y:S01]  /*32a0*/  LDC.64 R28, c[0x0][0x5c8] ;  /* 0x00017200ff1c7b82 */ /* 0x000e220000000a00 */
[----:B------:R-:W-:Y:S01]  /*32b0*/  ULDC.64 UR6, c[0x0][0x5c0] ;  /* 0x0001700000067ab9 */ /* 0x000fe20000000a00 */
[----:B------:R-:W-:Y:S01]  /*32c0*/  BSSY B0, `(.L_x_38) ;  /* 0x000047f000007945 */ /* 0x000fe20003800000 */
[-C--:B0-----:R-:W-:Y:S02]  /*32d0*/  IMAD R12, R25, R28.reuse, RZ ;  /* 0x0000001c190c7224 */ /* 0x081fe400078e02ff */
[----:B------:R-:W-:-:S04]  /*32e0*/  IMAD.WIDE.U32 R10, R33, R28, R10 ;  /* 0x0000001c210a7225 */ /* 0x000fc800078e000a */
[----:B------:R-:W-:Y:S01]  /*32f0*/  IMAD R13, R33, R29, R12 ;  /* 0x0000001d210d7224 */ /* 0x000fe200078e020c */
[C---:B------:R-:W-:Y:S01]  /*3300*/  LEA R14, P2, R28.reuse, R10, 0x3 ;  /* 0x0000000a1c0e7211 */ /* 0x040fe200078418ff */
[----:B------:R-:W-:Y:S01]  /*3310*/  IMAD.SHL.U32 R7, R28, 0x80, RZ ;  /* 0x000000801c077824 */ /* 0x000fe200078e00ff */
[----:B------:R-:W-:Y:S01]  /*3320*/  IADD3 R16, P1, R10, UR6, RZ ;  /* 0x000000060a107c10 */ /* 0x000fe2000ff3e0ff */
[----:B------:R-:W-:Y:S01]  /*3330*/  IMAD.IADD R36, R11, 0x1, R13 ;  /* 0x000000010b247824 */ /* 0x000fe200078e020d */
[----:B------:R-:W-:Y:S02]  /*3340*/  SHF.L.U64.HI R11, R28, 0x7, R29 ;  /* 0x000000071c0b7819 */ /* 0x000fe4000001021d */
[----:B------:R-:W-:Y:S02]  /*3350*/  IADD3 R12, P5, P6, R10, UR6, R7 ;  /* 0x000000060a0c7c10 */ /* 0x000fe4000febe007 */
[----:B------:R-:W-:Y:S02]  /*3360*/  LEA.HI.X R28, R28, R36, R29, 0x3, P2 ;  /* 0x000000241c1c7211 */ /* 0x000fe400010f1c1d */
[----:B------:R-:W-:-:S02]  /*3370*/  IADD3.X R13, R36, UR7, R11, P5, P6 ;  /* 0x00000007240d7c10 */ /* 0x000fc4000afec40b */
[----:B---3-5:R-:W-:Y:S02]  /*3380*/  FSETP.NEU.AND P5, PT, R9, RZ, PT ;  /* 0x000000ff0900720b */ /* 0x028fe40003fad000 */
[----:B------:R-:W-:Y:S02]  /*3390*/  IADD3.X R17, R36, UR7, RZ, P1, !PT ;  /* 0x0000000724117c10 */ /* 0x000fe40008ffe4ff */
[C---:B------:R-:W-:Y:S02]  /*33a0*/  IADD3 R10, P1, P2, R14.reuse, UR6, R7 ;  /* 0x000000060e0a7c10 */ /* 0x040fe4000fa3e007 */
[----:B------:R-:W-:Y:S02]  /*33b0*/  IADD3 R14, P3, R14, UR6, RZ ;  /* 0x000000060e0e7c10 */ /* 0x000fe4000ff7e0ff */
[C---:B------:R-:W-:Y:S02]  /*33c0*/  IADD3.X R11, R28.reuse, UR7, R11, P1, P2 ;  /* 0x000000071c0b7c10 */ /* 0x040fe40008fe440b */
[----:B------:R-:W-:-:S03]  /*33d0*/  IADD3.X R15, R28, UR7, RZ, P3, !PT ;  /* 0x000000071c0f7c10 */ /* 0x000fc60009ffe4ff */
[----:B------:R-:W-:Y:S06]  /*33e0*/  @!P5 BRA `(.L_x_39) ;  /* 0x0000003400a0d947 */ /* 0x000fec0003800000 */
[----:B------:R-:W-:Y:S01]  /*33f0*/  ULDC.64 UR6, c[0x0][0x5b8] ;  /* 0x00016e0000067ab9 */ /* 0x000fe20000000a00 */
[----:B------:R-:W-:Y:S01]  /*3400*/  ISETP.GE.AND P1, PT, R32, 0x1, PT ;  /* 0x000000012000780c */ /* 0x000fe20003f26270 */
[----:B------:R-:W-:Y:S01]  /*3410*/  IMAD R7, R34, UR6, RZ ;  /* 0x0000000622077c24 */ /* 0x000fe2000f8e02ff */
[----:B------:R-:W-:Y:S01]  /*3420*/  ULDC.64 UR10, c[0x0][0x5a8] ;  /* 0x00016a00000a7ab9 */ /* 0x000fe20000000a00 */
[C---:B------:R-:W-:Y:S01]  /*3430*/  IMAD.WIDE.U32 R26, R6.reuse, UR6, R26 ;  /* 0x00000006061a7c25 */ /* 0x040fe2000f8e001a */
[----:B------:R-:W-:Y:S01]  /*3440*/  ISETP.LT.OR P5, PT, R31, 0x1, !P1 ;  /* 0x000000011f00780c */ /* 0x000fe20004fa1670 */
[----:B------:R-:W-:Y:S02]  /*3450*/  BSSY B1, `(.L_x_40) ;  /* 0x000000d000017945 */ /* 0x000fe40003800000 */
[----:B------:R-:W-:Y:S01]  /*3460*/  IMAD R7, R6, UR7, R7 ;  /* 0x0000000706077c24 */ /* 0x000fe2000f8e0207 */
[----:B------:R-:W-:Y:S01]  /*3470*/  ULDC.64 UR6, c[0x0][0x5b0] ;  /* 0x00016c0000067ab9 */ /* 0x000fe20000000a00 */
[----:B------:R-:W-:-:S02]  /*3480*/  IMAD.MOV.U32 R6, RZ, RZ, R26 ;  /* 0x000000ffff067224 */ /* 0x000fc400078e001a */
[----:B------:R-:W-:Y:S02]  /*3490*/  IMAD.IADD R7, R27, 0x1, R7 ;  /* 0x000000011b077824 */ /* 0x000fe400078e0207 */
[----:B------:R-:W-:Y:S02]  /*34a0*/  IMAD R28, R25, UR6, RZ ;  /* 0x00000006191c7c24 */ /* 0x000fe4000f8e02ff */
[----:B------:R-:W-:-:S04]  /*34b0*/  IMAD.WIDE.U32 R26, R33, UR6, R6 ;  /* 0x00000006211a7c25 */ /* 0x000fc8000f8e0006 */
[--C-:B------:R-:W-:Y:S01]  /*34c0*/  IMAD R29, R33, UR7, R28.reuse ;  /* 0x00000007211d7c24 */ /* 0x100fe2000f8e021c */
[----:B------:R-:W-:Y:S02]  /*34d0*/  IADD3 R26, P2, R26, UR10, RZ ;  /* 0x0000000a1a1a7c10 */ /* 0x000fe4000ff5e0ff */
[----:B------:R-:W-:Y:S02]  /*34e0*/  PRMT R28, RZ, 0x7610, R28 ;  /* 0x00007610ff1c7816 */ /* 0x000fe4000000001c */
[----:B------:R-:W-:Y:S01]  /*34f0*/  IADD3.X R27, R27, UR11, R29, P2, !PT ;  /* 0x0000000b1b1b7c10 */ /* 0x000fe200097fe41d */
[----:B------:R-:W-:Y:S08]  /*3500*/  @P5 BRA `(.L_x_41) ;  /* 0x0000000000045947 */ /* 0x000ff00003800000 */
[----:B------:R0:W5:Y:S02]  /*3510*/  LDG.E.U8 R28, desc[UR16][R26.64] ;  /* 0x000000101a1c7981 */ /* 0x000164000c1e1100 */
.L_x_41:
[----:B------:R-:W-:Y:S05]  /*3520*/  BSYNC B1 ;  /* 0x0000000000017941 */ /* 0x000fea0003800000 */
.L_x_40:
[----:B-----5:R-:W-:Y:S01]  /*3530*/  LOP3.LUT R28, R28, 0xff, RZ, 0xc0, !PT ;  /* 0x000000ff1c1c7812 */ /* 0x020fe200078ec0ff */
[----:B------:R-:W-:Y:S01]  /*3540*/  BSSY B1, `(.L_x_42) ;  /* 0x000000b000017945 */ /* 0x000fe20003800000 */
[----:B------:R-:W-:Y:S02]  /*3550*/  ISETP.LT.OR P3, PT, R31, 0x2, !P1 ;  /* 0x000000021f00780c */ /* 0x000fe40004f61670 */
[----:B------:R-:W-:-:S05]  /*3560*/  F2FP.F16.E5M2.UNPACK_B R28, R28 ;  /* 0x0000001cff1c723e */ /* 0x000fca00020004ff */
[----:B------:R-:W-:-:S05]  /*3570*/  HADD2.F32 R28, -RZ, R28.H0_H0 ;  /* 0x2000001cff1c7230 */ /* 0x000fca0000004100 */
[----:B------:R-:W-:-:S04]  /*3580*/  FMUL R28, R28, R9 ;  /* 0x000000091c1c7220 */ /* 0x000fc80000400000 */
[----:B--2---:R-:W-:-:S05]  /*3590*/  FFMA R28, R145, R8, R28 ;  /* 0x00000008911c7223 */ /* 0x004fca000000001c */
[----:B------:R-:W-:Y:S02]  /*35a0*/  F2FP.SATFINITE.E5M2.F32.PACK_AB_MERGE_C R29, RZ, R28, RZ ;  /* 0x0000001cff1d723e */ /* 0x000fe400048060ff */
[----:B------:R-:W-:-:S03]  /*35b0*/  PRMT R28, RZ, 0x7610, R28 ;  /* 0x00007610ff1c7816 */ /* 0x000fc6000000001c */
[----:B------:R1:W-:Y:S01]  /*35c0*/  @!P5 STG.E.U8 desc[UR16][R16.64], R29 ;  /* 0x0000001d1000d986 */ /* 0x0003e2000c101110 */
[----:B------:R-:W-:Y:S05]  /*35d0*/  @P3 BRA `(.L_x_43) ;  /* 0x0000000000043947 */ /* 0x000fea0003800000 */
[----:B------:R2:W5:Y:S02]  /*35e0*/  LDG.E.U8 R28, desc[UR16][R26.64+0x1] ;  /* 0x000001101a1c7981 */ /* 0x000564000c1e1100 */
.L_x_43:
[----:B------:R-:W-:Y:S05]  /*35f0*/  BSYNC B1 ;  /* 0x0000000000017941 */ /* 0x000fea0003800000 */
.L_x_42:
[----:B-----5:R-:W-:Y:S01]  /*3600*/  LOP3.LUT R28, R28, 0xff, RZ, 0xc0, !PT ;  /* 0x000000ff1c1c7812 */ /* 0x020fe200078ec0ff */
[----:B------:R-:W-:Y:S01]  /*3610*/  BSSY B1, `(.L_x_44) ;  /* 0x0000013000017945 */ /* 0x000fe20003800000 */
[----:B------:R-:W-:Y:S02]  /*3620*/  IADD3 R37, P2, R33, 0x8, RZ ;  /* 0x0000000821257810 */ /* 0x000fe40007f5e0ff */
[----:B------:R-:W-:-:S03]  /*3630*/  F2FP.F16.E5M2.UNPACK_B R28, R28 ;  /* 0x0000001cff1c723e */ /* 0x000fc600020004ff */
[----:B-1----:R-:W-:Y:S01]  /*3640*/  IMAD.X R29, RZ, RZ, R25, P2 ;  /* 0x000000ffff1d7224 */ /* 0x002fe200010e0619 */
[----:B------:R-:W-:Y:S01]  /*3650*/  ISETP.GE.AND P2, PT, R32, 0x9, PT ;  /* 0x000000092000780c */ /* 0x000fe20003f46270 */
[----:B------:R-:W-:Y:S02]  /*3660*/  HADD2.F32 R28, -RZ, R28.H0_H0 ;  /* 0x2000001cff1c7230 */ /* 0x000fe40000004100 */
[----:B------:R-:W-:Y:S01]  /*3670*/  IMAD R34, R29, UR6, RZ ;  /* 0x000000061d227c24 */ /* 0x000fe2000f8e02ff */
[----:B------:R-:W-:Y:S02]  /*3680*/  ISETP.LT.OR P5, PT, R31, 0x1, !P2 ;  /* 0x000000011f00780c */ /* 0x000fe400057a1670 */
[----:B------:R-:W-:Y:S01]  /*3690*/  FMUL R35, R28, R9 ;  /* 0x000000091c237220 */ /* 0x000fe20000400000 */
[----:B------:R-:W-:-:S04]  /*36a0*/  IMAD.WIDE.U32 R28, R37, UR6, R6 ;  /* 0x00000006251c7c25 */ /* 0x000fc8000f8e0006 */
[----:B------:R-:W-:Y:S01]  /*36b0*/  FFMA R35, R144, R8, R35 ;  /* 0x0000000890237223 */ /* 0x000fe20000000023 */
[--C-:B------:R-:W-:Y:S01]  /*36c0*/  IMAD R37, R37, UR7, R34.reuse ;  /* 0x0000000725257c24 */ /* 0x100fe2000f8e0222 */
[----:B------:R-:W-:Y:S02]  /*36d0*/  IADD3 R28, P6, R28, UR10, RZ ;  /* 0x0000000a1c1c7c10 */ /* 0x000fe4000ffde0ff */
[----:B------:R-:W-:Y:S02]  /*36e0*/  PRMT R34, RZ, 0x7610, R34 ;  /* 0x00007610ff227816 */ /* 0x000fe40000000022 */
[----:B------:R-:W-:Y:S02]  /*36f0*/  F2FP.SATFINITE.E5M2.F32.PACK_AB_MERGE_C R35, RZ, R35, RZ ;  /* 0x00000023ff23723e */ /* 0x000fe400048060ff */
[----:B------:R-:W-:-:S03]  /*3700*/  IADD3.X R29, R29, UR11, R37, P6, !PT ;  /* 0x0000000b1d1d7c10 */ /* 0x000fc6000b7fe425 */
[----:B------:R1:W-:Y:S01]  /*3710*/  @!P3 STG.E.U8 desc[UR16][R16.64+0x1], R35 ;  /* 0x000001231000b986 */ /* 0x0003e2000c101110 */
[----:B------:R-:W-:Y:S05]  /*3720*/  @P5 BRA `(.L_x_45) ;  /* 0x0000000000045947 */ /* 0x000fea0003800000 */
[----:B------:R3:W5:Y:S02]  /*3730*/  LDG.E.U8 R34, desc[UR16][R28.64] ;  /* 0x000000101c227981 */ /* 0x000764000c1e1100 */
.L_x_45:
[----:B------:R-:W-:Y:S05]  /*3740*/  BSYNC B1 ;  /* 0x0000000000017941 */ /* 0x000fea0003800000 */
.L_x_44:
[----:B-----5:R-:W-:Y:S01]  /*3750*/  LOP3.LUT R34, R34, 0xff, RZ, 0xc0, !PT ;  /* 0x000000ff22227812 */ /* 0x020fe200078ec0ff */
[----:B------:R-:W-:Y:S01]  /*3760*/  BSSY B1, `(.L_x_46) ;  /* 0x000000b000017945 */ /* 0x000fe20003800000 */
[----:B------:R-:W-:Y:S02]  /*3770*/  ISETP.LT.OR P3, PT, R31, 0x2, !P2 ;  /* 0x000000021f00780c */ /* 0x000fe40005761670 */
[----:B------:R-:W-:-:S05]  /*3780*/  F2FP.F16.E5M2.UNPACK_B R34, R34 ;  /* 0x00000022ff22723e */ /* 0x000fca00020004ff */
[----:B------:R-:W-:-:S05]  /*3790*/  HADD2.F32 R34, -RZ, R34.H0_H0 ;  /* 0x20000022ff227230 */ /* 0x000fca0000004100 */
[----:B------:R-:W-:-:S04]  /*37a0*/  FMUL R34, R34, R9 ;  /* 0x0000000922227220 */ /* 0x000fc80000400000 */
[----:B------:R-:W-:-:S05]  /*37b0*/  FFMA R34, R143, R8, R34 ;  /* 0x000000088f227223 */ /* 0x000fca0000000022 */
[----:B-1----:R-:W-:Y:S02]  /*37c0*/  F2FP.SATFINITE.E5M2.F32.PACK_AB_MERGE_C R35, RZ, R34, RZ ;  /* 0x00000022ff23723e */ /* 0x002fe400048060ff */
[----:B------:R-:W-:-:S03]  /*37d0*/  PRMT R34, RZ, 0x7610, R34 ;  /* 0x00007610ff227816 */ /* 0x000fc60000000022 */
[----:B------:R1:W-:Y:S01]  /*37e0*/  @!P5 STG.E.U8 desc[UR16][R14.64], R35 ;  /* 0x000000230e00d986 */ /* 0x0003e2000c101110 */
[----:B------:R-:W-:Y:S05]  /*37f0*/  @P3 BRA `(.L_x_47) ;  /* 0x0000000000043947 */ /* 0x000fea0003800000 */
[----:B------:R4:W5:Y:S02]  /*3800*/  LDG.E.U8 R34, desc[UR16][R28.64+0x1] ;  /* 0x000001101c227981 */ /* 0x000964000c1e1100 */
.L_x_47:
[----:B------:R-:W-:Y:S05]  /*3810*/  BSYNC B1 ;  /* 0x0000000000017941 */ /* 0x000fea0003800000 */
.L_x_46:
[----:B-----5:R-:W-:Y:S01]  /*3820*/  LOP3.LUT R34, R34, 0xff, RZ, 0xc0, !PT ;  /* 0x000000ff22227812 */ /* 0x020fe200078ec0ff */
[----:B------:R-:W-:Y:S01]  /*3830*/  BSSY B1, `(.L_x_48) ;  /* 0x000000b000017945 */ /* 0x000fe20003800000 */
[----:B------:R-:W-:Y:S02]  /*3840*/  ISETP.LT.OR P5, PT, R31, 0x9, !P1 ;  /* 0x000000091f00780c */ /* 0x000fe40004fa1670 */
[----:B------:R-:W-:-:S05]  /*3850*/  F2FP.F16.E5M2.UNPACK_B R34, R34 ;  /* 0x00000022ff22723e */ /* 0x000fca00020004ff */
[----:B------:R-:W-:-:S05]  /*3860*/  HADD2.F32 R34, -RZ, R34.H0_H0 ;  /* 0x20000022ff227230 */ /* 0x000fca0000004100 */
[----:B-1----:R-:W-:Y:S01]  /*3870*/  FMUL R35, R34, R9 ;  /* 0x0000000922237220 */ /* 0x002fe20000400000 */
[----:B------:R-:W-:-:S03]  /*3880*/  PRMT R34, RZ, 0x7610, R34 ;  /* 0x00007610ff227816 */ /* 0x000fc60000000022 */
[----:B------:R-:W-:-:S05]  /*3890*/  FFMA R35, R142, R8, R35 ;  /* 0x000000088e237223 */ /* 0x000fca0000000023 */
[----:B------:R-:W-:-:S05]  /*38a0*/  F2FP.SATFINITE.E5M2.F32.PACK_AB_MERGE_C R35, RZ, R35, RZ ;  /* 0x00000023ff23723e */ /* 0x000fca00048060ff */
[----:B------:R1:W-:Y:S01]  /*38b0*/  @!P3 STG.E.U8 desc[UR16][R14.64+0x1], R35 ;  /* 0x000001230e00b986 */ /* 0x0003e2000c101110 */
[----:B------:R-:W-:Y:S05]  /*38c0*/  @P5 BRA `(.L_x_49) ;  /* 0x0000000000045947 */ /* 0x000fea0003800000 */
[----:B------:R0:W5:Y:S02]  /*38d0*/  LDG.E.U8 R34, desc[UR16][R26.64+0x8] ;  /* 0x000008101a227981 */ /* 0x000164000c1e1100 */
.L_x_49:
[----:B------:R-:W-:Y:S05]  /*38e0*/  BSYNC B1 ;  /* 0x0000000000017941 */ /* 0x000fea0003800000 */
.L_x_48:
        /* <DEDUP_REMOVED lines=12> */
.L_x_51:
[----:B------:R-:W-:Y:S05]  /*39b0*/  BSYNC B1 ;  /* 0x0000000000017941 */ /* 0x000fea0003800000 */
.L_x_50:
        /* <DEDUP_REMOVED lines=12> */
.L_x_53:
[----:B------:R-:W-:Y:S05]  /*3a80*/  BSYNC B1 ;  /* 0x0000000000017941 */ /* 0x000fea0003800000 */
.L_x_52:
        /* <DEDUP_REMOVED lines=12> */
.L_x_55:
[----:B------:R-:W-:Y:S05]  /*3b50*/  BSYNC B1 ;  /* 0x0000000000017941 */ /* 0x000fea0003800000 */
.L_x_54:
        /* <DEDUP_REMOVED lines=12> */
.L_x_57:
[----:B------:R-:W-:Y:S05]  /*3c20*/  BSYNC B1 ;  /* 0x0000000000017941 */ /* 0x000fea0003800000 */
.L_x_56:
        /* <DEDUP_REMOVED lines=12> */
.L_x_59:
[----:B------:R-:W-:Y:S05]  /*3cf0*/  BSYNC B1 ;  /* 0x0000000000017941 */ /* 0x000fea0003800000 */
.L_x_58:
        /* <DEDUP_REMOVED lines=12> */
.L_x_61:
[----:B------:R-:W-:Y:S05]  /*3dc0*/  BSYNC B1 ;  /* 0x0000000000017941 */ /* 0x000fea0003800000 */
.L_x_60:
        /* <DEDUP_REMOVED lines=12> */
.L_x_63:
[----:B------:R-:W-:Y:S05]  /*3e90*/  BSYNC B1 ;  /* 0x0000000000017941 */ /* 0x000fea0003800000 */
.L_x_62:
        /* <DEDUP_REMOVED lines=12> */
.L_x_65:
[----:B------:R-:W-:Y:S05]  /*3f60*/  BSYNC B1 ;  /* 0x0000000000017941 */ /* 0x000fea0003800000 */
.L_x_64:
        /* <DEDUP_REMOVED lines=12> */
.L_x_67:
[----:B------:R-:W-:Y:S05]  /*4030*/  BSYNC B1 ;  /* 0x0000000000017941 */ /* 0x000fea0003800000 */
.L_x_66:
        /* <DEDUP_REMOVED lines=12> */
.L_x_69:
[----:B------:R-:W-:Y:S05]  /*4100*/  BSYNC B1 ;  /* 0x0000000000017941 */ /* 0x000fea0003800000 */
.L_x_68:
        /* <DEDUP_REMOVED lines=12> */
.L_x_71:
[----:B------:R-:W-:Y:S05]  /*41d0*/  BSYNC B1 ;  /* 0x0000000000017941 */ /* 0x000fea0003800000 */
.L_x_70:
        /* <DEDUP_REMOVED lines=12> */
.L_x_73:
[----:B------:R-:W-:Y:S05]  /*42a0*/  BSYNC B1 ;  /* 0x0000000000017941 */ /* 0x000fea0003800000 */
.L_x_72:
        /* <DEDUP_REMOVED lines=12> */
.L_x_75:
[----:B------:R-:W-:Y:S05]  /*4370*/  BSYNC B1 ;  /* 0x0000000000017941 */ /* 0x000fea0003800000 */
.L_x_74:
        /* <DEDUP_REMOVED lines=12> */
.L_x_77:
[----:B------:R-:W-:Y:S05]  /*4440*/  BSYNC B1 ;  /* 0x0000000000017941 */ /* 0x000fea0003800000 */
.L_x_76:
        /* <DEDUP_REMOVED lines=12> */
.L_x_79:
[----:B------:R-:W-:Y:S05]  /*4510*/  BSYNC B1 ;  /* 0x0000000000017941 */ /* 0x000fea0003800000 */
.L_x_78:
        /* <DEDUP_REMOVED lines=12> */
.L_x_81:
[----:B------:R-:W-:Y:S05]  /*45e0*/  BSYNC B1 ;  /* 0x0000000000017941 */ /* 0x000fea0003800000 */
.L_x_80:
        /* <DEDUP_REMOVED lines=12> */
.L_x_83:
[----:B------:R-:W-:Y:S05]  /*46b0*/  BSYNC B1 ;  /* 0x0000000000017941 */ /* 0x000fea0003800000 */
.L_x_82:
        /* <DEDUP_REMOVED lines=12> */
.L_x_85:
[----:B------:R-:W-:Y:S05]  /*4780*/  BSYNC B1 ;  /* 0x0000000000017941 */ /* 0x000fea0003800000 */
.L_x_84:
        /* <DEDUP_REMOVED lines=12> */
.L_x_87:
[----:B------:R-:W-:Y:S05]  /*4850*/  BSYNC B1 ;  /* 0x0000000000017941 */ /* 0x000fea0003800000 */
.L_x_86:
        /* <DEDUP_REMOVED lines=12> */
.L_x_89:
[----:B------:R-:W-:Y:S05]  /*4920*/  BSYNC B1 ;  /* 0x0000000000017941 */ /* 0x000fea0003800000 */
.L_x_88:
        /* <DEDUP_REMOVED lines=12> */
.L_x_91:
[----:B------:R-:W-:Y:S05]  /*49f0*/  BSYNC B1 ;  /* 0x0000000000017941 */ /* 0x000fea0003800000 */
.L_x_90:
        /* <DEDUP_REMOVED lines=12> */
.L_x_93:
[----:B------:R-:W-:Y:S05]  /*4ac0*/  BSYNC B1 ;  /* 0x0000000000017941 */ /* 0x000fea0003800000 */
.L_x_92:
        /* <DEDUP_REMOVED lines=12> */
.L_x_95:
[----:B------:R-:W-:Y:S05]  /*4b90*/  BSYNC B1 ;  /* 0x0000000000017941 */ /* 0x000fea0003800000 */
.L_x_94:
        /* <DEDUP_REMOVED lines=12> */
.L_x_97:
[----:B------:R-:W-:Y:S05]  /*4c60*/  BSYNC B1 ;  /* 0x0000000000017941 */ /* 0x000fea0003800000 */
.L_x_96:
        /* <DEDUP_REMOVED lines=12> */
.L_x_99:
[----:B------:R-:W-:Y:S05]  /*4d30*/  BSYNC B1 ;  /* 0x0000000000017941 */ /* 0x000fea0003800000 */
.L_x_98:
[----:B-----5:R-:W-:Y:S01]  /*4d40*/  LOP3.LUT R34, R34, 0xff, RZ, 0xc0, !PT ;  /* 0x000000ff22227812 */ /* 0x020fe200078ec0ff */
[----:B------:R-:W-:Y:S01]  /*4d50*/  BSSY B1, `(.L_x_100) ;  /* 0x000000b000017945 */ /* 0x000fe20003800000 */
[----:B------:R-:W-:Y:S02]  /*4d60*/  ISETP.LT.OR P3, PT, R31, 0x39, !P2 ;  /* 0x000000391f00780c */ /* 0x000fe40005761670 */
[----:B------:R-:W-:Y:S02]  /*4d70*/  F2FP.F16.E5M2.UNPACK_B R34, R34 ;  /* 0x00000022ff22723e */ /* 0x000fe400020004ff */
[----:B0-2---:R-:W-:-:S03]  /*4d80*/  PRMT R26, RZ, 0x7610, R26 ;  /* 0x00007610ff1a7816 */ /* 0x005fc6000000001a */
[----:B------:R-:W-:-:S05]  /*4d90*/  HADD2.F32 R34, -RZ, R34.H0_H0 ;  /* 0x20000022ff227230 */ /* 0x000fca0000004100 */
[----:B------:R-:W-:-:S04]  /*4da0*/  FMUL R27, R34, R9 ;  /* 0x00000009221b7220 */ /* 0x000fc80000400000 */
[----:B------:R-:W-:-:S05]  /*4db0*/  FFMA R27, R116, R8, R27 ;  /* 0x00000008741b7223 */ /* 0x000fca000000001b */
[----:B------:R-:W-:-:S05]  /*4dc0*/  F2FP.SATFINITE.E5M2.F32.PACK_AB_MERGE_C R27, RZ, R27, RZ ;  /* 0x0000001bff1b723e */ /* 0x000fca00048060ff */
[----:B------:R0:W-:Y:S01]  /*4dd0*/  @!P1 STG.E.U8 desc[UR16][R16.64+0x39], R27 ;  /* 0x0000391b10009986 */ /* 0x0001e2000c101110 */
[----:B------:R-:W-:Y:S05]  /*4de0*/  @P3 BRA `(.L_x_101) ;  /* 0x0000000000043947 */ /* 0x000fea0003800000 */
[----:B------:R2:W5:Y:S02]  /*4df0*/  LDG.E.U8 R26, desc[UR16][R28.64+0x38] ;  /* 0x000038101c1a7981 */ /* 0x000564000c1e1100 */
.L_x_101:
[----:B------:R-:W-:Y:S05]  /*4e00*/  BSYNC B1 ;  /* 0x0000000000017941 */ /* 0x000fea0003800000 */
.L_x_100:
[----:B-----5:R-:W-:Y:S01]  /*4e10*/  LOP3.LUT R26, R26, 0xff, RZ, 0xc0, !PT ;  /* 0x000000ff1a1a7812 */ /* 0x020fe200078ec0ff */
[----:B------:R-:W-:Y:S01]  /*4e20*/  BSSY B1, `(.L_x_102) ;  /* 0x000000b000017945 */ /* 0x000fe20003800000 */
[----:B------:R-:W-:Y:S02]  /*4e30*/  ISETP.LT.OR P2, PT, R31, 0x3a, !P2 ;  /* 0x0000003a1f00780c */ /* 0x000fe40005741670 */
[----:B------:R-:W-:Y:S02]  /*4e40*/  F2FP.F16.E5M2.UNPACK_B R26, R26 ;  /* 0x0000001aff1a723e */ /* 0x000fe400020004ff */
[----:B01----:R-:W-:-:S03]  /*4e50*/  PRMT R16, RZ, 0x7610, R16 ;  /* 0x00007610ff107816 */ /* 0x003fc60000000010 */
[----:B------:R-:W-:-:S05]  /*4e60*/  HADD2.F32 R26, -RZ, R26.H0_H0 ;  /* 0x2000001aff1a7230 */ /* 0x000fca0000004100 */
[----:B------:R-:W-:-:S04]  /*4e70*/  FMUL R26, R26, R9 ;  /* 0x000000091a1a7220 */ /* 0x000fc80000400000 */
[----:B------:R-:W-:-:S05]  /*4e80*/  FFMA R26, R115, R8, R26 ;  /* 0x00000008731a7223 */ /* 0x000fca000000001a */
[----:B------:R-:W-:-:S05]  /*4e90*/  F2FP.SATFINITE.E5M2.F32.PACK_AB_MERGE_C R17, RZ, R26, RZ ;  /* 0x0000001aff11723e */ /* 0x000fca00048060ff */
[----:B------:R0:W-:Y:S01]  /*4ea0*/  @!P3 STG.E.U8 desc[UR16][R14.64+0x38], R17 ;  /* 0x000038110e00b986 */ /* 0x0001e2000c101110 */
[----:B------:R-:W-:Y:S05]  /*4eb0*/  @P2 BRA `(.L_x_103) ;  /* 0x0000000000042947 */ /* 0x000fea0003800000 */
[----:B------:R1:W5:Y:S02]  /*4ec0*/  LDG.E.U8 R16, desc[UR16][R28.64+0x39] ;  /* 0x000039101c107981 */ /* 0x000364000c1e1100 */
.L_x_103:
[----:B------:R-:W-:Y:S05]  /*4ed0*/  BSYNC B1 ;  /* 0x0000000000017941 */ /* 0x000fea0003800000 */
.L_x_102:
[----:B-----5:R-:W-:Y:S01]  /*4ee0*/  LOP3.LUT R16, R16, 0xff, RZ, 0xc0, !PT ;  /* 0x000000ff10107812 */ /* 0x020fe200078ec0ff */
[----:B------:R-:W-:Y:S01]  /*4ef0*/  BSSY B1, `(.L_x_104) ;  /* 0x0000013000017945 */ /* 0x000fe20003800000 */
[----:B-1234-:R-:W-:Y:S02]  /*4f00*/  IADD3 R29, P1, R33, 0x80, RZ ;  /* 0x00000080211d7810 */ /* 0x01efe40007f3e0ff */
[----:B------:R-:W-:-:S03]  /*4f10*/  F2FP.F16.E5M2.UNPACK_B R16, R16 ;  /* 0x00000010ff10723e */ /* 0x000fc600020004ff */
[----:B0-----:R-:W-:Y:S01]  /*4f20*/  IMAD.X R17, RZ, RZ, R25, P1 ;  /* 0x000000ffff117224 */ /* 0x001fe200008e0619 */
        /* <DEDUP_REMOVED lines=15> */
.L_x_105:
[----:B------:R-:W-:Y:S05]  /*5020*/  BSYNC B1 ;  /* 0x0000000000017941 */ /* 0x000fea0003800000 */
.L_x_104:
[----:B-----5:R-:W-:Y:S01]  /*5030*/  LOP3.LUT R26, R26, 0xff, RZ, 0xc0, !PT ;  /* 0x000000ff1a1a7812 */ /* 0x020fe200078ec0ff */
[----:B------:R-:W-:Y:S01]  /*5040*/  BSSY B1, `(.L_x_106) ;  /* 0x000000b000017945 */ /* 0x000fe20003800000 */
[----:B------:R-:W-:Y:S02]  /*5050*/  ISETP.LT.OR P3, PT, R31, 0x2, !P1 ;  /* 0x000000021f00780c */ /* 0x000fe40004f61670 */
[----:B------:R-:W-:Y:S02]  /*5060*/  F2FP.F16.E5M2.UNPACK_B R26, R26 ;  /* 0x0000001aff1a723e */ /* 0x000fe400020004ff */
[----:B0-----:R-:W-:-:S03]  /*5070*/  PRMT R14, RZ, 0x7610, R14 ;  /* 0x00007610ff0e7816 */ /* 0x001fc6000000000e */
[----:B------:R-:W-:-:S05]  /*5080*/  HADD2.F32 R26, -RZ, R26.H0_H0 ;  /* 0x2000001aff1a7230 */ /* 0x000fca0000004100 */
[----:B------:R-:W-:-:S04]  /*5090*/  FMUL R26, R26, R9 ;  /* 0x000000091a1a7220 */ /* 0x000fc80000400000 */
[----:B------:R-:W-:-:S05]  /*50a0*/  FFMA R26, R113, R8, R26 ;  /* 0x00000008711a7223 */ /* 0x000fca000000001a */
[----:B------:R-:W-:-:S05]  /*50b0*/  F2FP.SATFINITE.E5M2.F32.PACK_AB_MERGE_C R15, RZ, R26, RZ ;  /* 0x0000001aff0f723e */ /* 0x000fca00048060ff */
[----:B------:R0:W-:Y:S01]  /*50c0*/  @!P5 STG.E.U8 desc[UR16][R12.64], R15 ;  /* 0x0000000f0c00d986 */ /* 0x0001e2000c101110 */
[----:B------:R-:W-:Y:S05]  /*50d0*/  @P3 BRA `(.L_x_107) ;  /* 0x0000000000043947 */ /* 0x000fea0003800000 */
[----:B------:R2:W5:Y:S02]  /*50e0*/  LDG.E.U8 R14, desc[UR16][R16.64+0x1] ;  /* 0x00000110100e7981 */ /* 0x000564000c1e1100 */
.L_x_107:
[----:B------:R-:W-:Y:S05]  /*50f0*/  BSYNC B1 ;  /* 0x0000000000017941 */ /* 0x000fea0003800000 */
.L_x_106:
[----:B-----5:R-:W-:Y:S01]  /*5100*/  LOP3.LUT R14, R14, 0xff, RZ, 0xc0, !PT ;  /* 0x000000ff0e0e7812 */ /* 0x020fe200078ec0ff */
[----:B------:R-:W-:Y:S01]  /*5110*/  BSSY B1, `(.L_x_108) ;  /* 0x0000013000017945 */ /* 0x000fe20003800000 */
[----:B------:R-:W-:Y:S02]  /*5120*/  IADD3 R33, P2, R33, 0x88, RZ ;  /* 0x0000008821217810 */ /* 0x000fe40007f5e0ff */
[----:B------:R-:W-:-:S03]  /*5130*/  F2FP.F16.E5M2.UNPACK_B R14, R14 ;  /* 0x0000000eff0e723e */ /* 0x000fc600020004ff */
[----:B------:R-:W-:Y:S01]  /*5140*/  IMAD.X R24, RZ, RZ, R25, P2 ;  /* 0x000000ffff187224 */ /* 0x000fe200010e0619 */
[----:B------:R-:W-:Y:S01]  /*5150*/  ISETP.GE.AND P2, PT, R32, 0x89, PT ;  /* 0x000000892000780c */ /* 0x000fe20003f46270 */
[----:B------:R-:W-:Y:S02]  /*5160*/  HADD2.F32 R14, -RZ, R14.H0_H0 ;  /* 0x2000000eff0e7230 */ /* 0x000fe40000004100 */
[----:B------:R-:W-:Y:S01]  /*5170*/  IMAD R24, R24, UR6, RZ ;  /* 0x0000000618187c24 */ /* 0x000fe2000f8e02ff */
[----:B------:R-:W-:Y:S01]  /*5180*/  ISETP.LT.OR P5, PT, R31, 0x1, !P2 ;  /* 0x000000011f00780c */ /* 0x000fe200057a1670 */
[----:B------:R-:W-:-:S04]  /*5190*/  IMAD.WIDE.U32 R6, R33, UR6, R6 ;  /* 0x0000000621067c25 */ /* 0x000fc8000f8e0006 */
[----:B0-----:R-:W-:Y:S01]  /*51a0*/  FMUL R15, R14, R9 ;  /* 0x000000090e0f7220 */ /* 0x001fe20000400000 */
[----:B------:R-:W-:Y:S01]  /*51b0*/  PRMT R14, RZ, 0x7610, R14 ;  /* 0x00007610ff0e7816 */ /* 0x000fe2000000000e */
[----:B------:R-:W-:Y:S02]  /*51c0*/  IMAD R33, R33, UR7, R24 ;  /* 0x0000000721217c24 */ /* 0x000fe4000f8e0218 */
[----:B------:R-:W-:Y:S01]  /*51d0*/  FFMA R15, R112, R8, R15 ;  /* 0x00000008700f7223 */ /* 0x000fe2000000000f */
[----:B------:R-:W-:-:S04]  /*51e0*/  IADD3 R6, P6, R6, UR10, RZ ;  /* 0x0000000a06067c10 */ /* 0x000fc8000ffde0ff */
[----:B------:R-:W-:Y:S02]  /*51f0*/  F2FP.SATFINITE.E5M2.F32.PACK_AB_MERGE_C R15, RZ, R15, RZ ;  /* 0x0000000fff0f723e */ /* 0x000fe400048060ff */
[----:B------:R-:W-:-:S03]  /*5200*/  IADD3.X R7, R7, UR11, R33, P6, !PT ;  /* 0x0000000b07077c10 */ /* 0x000fc6000b7fe421 */
[----:B------:R0:W-:Y:S01]  /*5210*/  @!P3 STG.E.U8 desc[UR16][R12.64+0x1], R15 ;  /* 0x0000010f0c00b986 */ /* 0x0001e2000c101110 */
[----:B------:R-:W-:Y:S05]  /*5220*/  @P5 BRA `(.L_x_109) ;  /* 0x0000000000045947 */ /* 0x000fea0003800000 */
[----:B------:R3:W5:Y:S02]  /*5230*/  LDG.E.U8 R14, desc[UR16][R6.64] ;  /* 0x00000010060e7981 */ /* 0x000764000c1e1100 */
.L_x_109:
[----:B------:R-:W-:Y:S05]  /*5240*/  BSYNC B1 ;  /* 0x0000000000017941 */ /* 0x000fea0003800000 */
.L_x_108:
[----:B-----5:R-:W-:Y:S01]  /*5250*/  LOP3.LUT R14, R14, 0xff, RZ, 0xc0, !PT ;  /* 0x000000ff0e0e7812 */ /* 0x020fe200078ec0ff */
[----:B------:R-:W-:Y:S01]  /*5260*/  BSSY B1, `(.L_x_110) ;  /* 0x000000b000017945 */ /* 0x000fe20003800000 */
[----:B------:R-:W-:Y:S02]  /*5270*/  ISETP.LT.OR P3, PT, R31, 0x2, !P2 ;  /* 0x000000021f00780c */ /* 0x000fe40005761670 */
[----:B------:R-:W-:-:S05]  /*5280*/  F2FP.F16.E5M2.UNPACK_B R14, R14 ;  /* 0x0000000eff0e723e */ /* 0x000fca00020004ff */
[----:B------:R-:W-:-:S05]  /*5290*/  HADD2.F32 R14, -RZ, R14.H0_H0 ;  /* 0x2000000eff0e7230 */ /* 0x000fca0000004100 */
[----:B------:R-:W-:-:S04]  /*52a0*/  FMUL R14, R14, R9 ;  /* 0x000000090e0e7220 */ /* 0x000fc80000400000 */
[----:B------:R-:W-:-:S05]  /*52b0*/  FFMA R14, R111, R8, R14 ;  /* 0x000000086f0e7223 */ /* 0x000fca000000000e */
[----:B0-----:R-:W-:Y:S02]  /*52c0*/  F2FP.SATFINITE.E5M2.F32.PACK_AB_MERGE_C R15, RZ, R14, RZ ;  /* 0x0000000eff0f723e */ /* 0x001fe400048060ff */
[----:B------:R-:W-:-:S03]  /*52d0*/  PRMT R14, RZ, 0x7610, R14 ;  /* 0x00007610ff0e7816 */ /* 0x000fc6000000000e */
[----:B------:R0:W-:Y:S01]  /*52e0*/  @!P5 STG.E.U8 desc[UR16][R10.64], R15 ;  /* 0x0000000f0a00d986 */ /* 0x0001e2000c101110 */
[----:B------:R-:W-:Y:S05]  /*52f0*/  @P3 BRA `(.L_x_111) ;  /* 0x0000000000043947 */ /* 0x000fea0003800000 */
[----:B------:R4:W5:Y:S02]  /*5300*/  LDG.E.U8 R14, desc[UR16][R6.64+0x1] ;  /* 0x00000110060e7981 */ /* 0x000964000c1e1100 */
.L_x_111:
[----:B------:R-:W-:Y:S05]  /*5310*/  BSYNC B1 ;  /* 0x0000000000017941 */ /* 0x000fea0003800000 */
.L_x_110:
[----:B-----5:R-:W-:Y:S01]  /*5320*/  LOP3.LUT R14, R14, 0xff, RZ, 0xc0, !PT ;  /* 0x000000ff0e0e7812 */ /* 0x020fe200078ec0ff */
[----:B------:R-:W-:Y:S01]  /*5330*/  BSSY B1, `(.L_x_112) ;  /* 0x000000b000017945 */ /* 0x000fe20003800000 */
[----:B------:R-:W-:Y:S02]  /*5340*/  ISETP.LT.OR P5, PT, R31, 0x9, !P1 ;  /* 0x000000091f00780c */ /* 0x000fe40004fa1670 */
[----:B------:R-:W-:-:S05]  /*5350*/  F2FP.F16.E5M2.UNPACK_B R14, R14 ;  /* 0x0000000eff0e723e */ /* 0x000fca00020004ff */
[----:B------:R-:W-:-:S05]  /*5360*/  HADD2.F32 R14, -RZ, R14.H0_H0 ;  /* 0x2000000eff0e7230 */ /* 0x000fca0000004100 */
[----:B0-----:R-:W-:Y:S01]  /*5370*/  FMUL R15, R14, R9 ;  /* 0x000000090e0f7220 */ /* 0x001fe20000400000 */
[----:B------:R-:W-:-:S03]  /*5380*/  PRMT R14, RZ, 0x7610, R14 ;  /* 0x00007610ff0e7816 */ /* 0x000fc6000000000e */
[----:B------:R-:W-:-:S05]  /*5390*/  FFMA R15, R110, R8, R15 ;  /* 0x000000086e0f7223 */ /* 0x000fca000000000f */
[----:B------:R-:W-:-:S05]  /*53a0*/  F2FP.SATFINITE.E5M2.F32.PACK_AB_MERGE_C R15, RZ, R15, RZ ;  /* 0x0000000fff0f723e */ /* 0x000fca00048060ff */
[----:B------:R0:W-:Y:S01]  /*53b0*/  @!P3 STG.E.U8 desc[UR16][R10.64+0x1], R15 ;  /* 0x0000010f0a00b986 */ /* 0x0001e2000c101110 */
[----:B------:R-:W-:Y:S05]  /*53c0*/  @P5 BRA `(.L_x_113) ;  /* 0x0000000000045947 */ /* 0x000fea0003800000 */
[----:B------:R0:W5:Y:S02]  /*53d0*/  LDG.E.U8 R14, desc[UR16][R16.64+0x8] ;  /* 0x00000810100e7981 */ /* 0x000164000c1e1100 */
.L_x_113:
[----:B------:R-:W-:Y:S05]  /*53e0*/  BSYNC B1 ;  /* 0x0000000000017941 */ /* 0x000fea0003800000 */
.L_x_112:
        /* <DEDUP_REMOVED lines=12> */
.L_x_115:
[----:B------:R-:W-:Y:S05]  /*54b0*/  BSYNC B1 ;  /* 0x0000000000017941 */ /* 0x000fea0003800000 */
.L_x_114:
        /* <DEDUP_REMOVED lines=12> */
.L_x_117:
[----:B------:R-:W-:Y:S05]  /*5580*/  BSYNC B1 ;  /* 0x0000000000017941 */ /* 0x000fea0003800000 */
.L_x_116:
        /* <DEDUP_REMOVED lines=12> */
.L_x_119:
[----:B------:R-:W-:Y:S05]  /*5650*/  BSYNC B1 ;  /* 0x0000000000017941 */ /* 0x000fea0003800000 */
.L_x_118:
        /* <DEDUP_REMOVED lines=12> */
.L_x_121:
[----:B------:R-:W-:Y:S05]  /*5720*/  BSYNC B1 ;  /* 0x0000000000017941 */ /* 0x000fea0003800000 */
.L_x_120:
        /* <DEDUP_REMOVED lines=12> */
.L_x_123:
[----:B------:R-:W-:Y:S05]  /*57f0*/  BSYNC B1 ;  /* 0x0000000000017941 */ /* 0x000fea0003800000 */
.L_x_122:
        /* <DEDUP_REMOVED lines=12> */
.L_x_125:
[----:B------:R-:W-:Y:S05]  /*58c0*/  BSYNC B1 ;  /* 0x0000000000017941 */ /* 0x000fea0003800000 */
.L_x_124:
        /* <DEDUP_REMOVED lines=12> */
.L_x_127:
[----:B------:R-:W-:Y:S05]  /*5990*/  BSYNC B1 ;  /* 0x0000000000017941 */ /* 0x000fea0003800000 */
.L_x_126:
        /* <DEDUP_REMOVED lines=12> */
.L_x_129:
[----:B------:R-:W-:Y:S05]  /*5a60*/  BSYNC B1 ;  /* 0x0000000000017941 */ /* 0x000fea0003800000 */
.L_x_128:
        /* <DEDUP_REMOVED lines=12> */
.L_x_131:
[----:B------:R-:W-:Y:S05]  /*5b30*/  BSYNC B1 ;  /* 0x0000000000017941 */ /* 0x000fea0003800000 */
.L_x_130:
        /* <DEDUP_REMOVED lines=12> */
.L_x_133:
[----:B------:R-:W-:Y:S05]  /*5c00*/  BSYNC B1 ;  /* 0x0000000000017941 */ /* 0x000fea0003800000 */
.L_x_132:
        /* <DEDUP_REMOVED lines=12> */
.L_x_135:
[----:B------:R-:W-:Y:S05]  /*5cd0*/  BSYNC B1 ;  /* 0x0000000000017941 */ /* 0x000fea0003800000 */
.L_x_134:
        /* <DEDUP_REMOVED lines=12> */
.L_x_137:
[----:B------:R-:W-:Y:S05]  /*5da0*/  BSYNC B1 ;  /* 0x0000000000017941 */ /* 0x000fea0003800000 */
.L_x_136:
        /* <DEDUP_REMOVED lines=12> */
.L_x_139:
[----:B------:R-:W-:Y:S05]  /*5e70*/  BSYNC B1 ;  /* 0x0000000000017941 */ /* 0x000fea0003800000 */
.L_x_138:
        /* <DEDUP_REMOVED lines=12> */
.L_x_141:
[----:B------:R-:W-:Y:S05]  /*5f40*/  BSYNC B1 ;  /* 0x0000000000017941 */ /* 0x000fea0003800000 */
.L_x_140:
        /* <DEDUP_REMOVED lines=12> */
.L_x_143:
[----:B------:R-:W-:Y:S05]  /*6010*/  BSYNC B1 ;  /* 0x0000000000017941 */ /* 0x000fea0003800000 */
.L_x_142:
        /* <DEDUP_REMOVED lines=12> */
.L_x_145:
[----:B------:R-:W-:Y:S05]  /*60e0*/  BSYNC B1 ;  /* 0x0000000000017941 */ /* 0x000fea0003800000 */
.L_x_144:
        /* <DEDUP_REMOVED lines=12> */
.L_x_147:
[----:B------:R-:W-:Y:S05]  /*61b0*/  BSYNC B1 ;  /* 0x0000000000017941 */ /* 0x000fea0003800000 */
.L_x_146:
        /* <DEDUP_REMOVED lines=12> */
.L_x_149:
[----:B------:R-:W-:Y:S05]  /*6280*/  BSYNC B1 ;  /* 0x0000000000017941 */ /* 0x000fea0003800000 */
.L_x_148:
        /* <DEDUP_REMOVED lines=12> */
.L_x_151:
[----:B------:R-:W-:Y:S05]  /*6350*/  BSYNC B1 ;  /* 0x0000000000017941 */ /* 0x000fea0003800000 */
.L_x_150:
        /* <DEDUP_REMOVED lines=12> */
.L_x_153:
[----:B------:R-:W-:Y:S05]  /*6420*/  BSYNC B1 ;  /* 0x0000000000017941 */ /* 0x000fea0003800000 */
.L_x_152:
        /* <DEDUP_REMOVED lines=12> */
.L_x_155:
[----:B------:R-:W-:Y:S05]  /*64f0*/  BSYNC B1 ;  /* 0x0000000000017941 */ /* 0x000fea0003800000 */
.L_x_154:
        /* <DEDUP_REMOVED lines=12> */
.L_x_157:
[----:B------:R-:W-:Y:S05]  /*65c0*/  BSYNC B1 ;  /* 0x0000000000017941 */ /* 0x000fea0003800000 */
.L_x_156:
        /* <DEDUP_REMOVED lines=12> */
.L_x_159:
[----:B------:R-:W-:Y:S05]  /*6690*/  BSYNC B1 ;  /* 0x0000000000017941 */ /* 0x000fea0003800000 */
.L_x_158:
        /* <DEDUP_REMOVED lines=12> */
.L_x_161:
[----:B------:R-:W-:Y:S05]  /*6760*/  BSYNC B1 ;  /* 0x0000000000017941 */ /* 0x000fea0003800000 */
.L_x_160:
        /* <DEDUP_REMOVED lines=12> */
.L_x_163:
[----:B------:R-:W-:Y:S05]  /*6830*/  BSYNC B1 ;  /* 0x0000000000017941 */ /* 0x000fea0003800000 */
.L_x_162:
        /* <DEDUP_REMOVED lines=12> */
.L_x_165:
[----:B------:R-:W-:Y:S05]  /*6900*/  BSYNC B1 ;  /* 0x0000000000017941 */ /* 0x000fea0003800000 */
.L_x_164:
        /* <DEDUP_REMOVED lines=12> */
.L_x_167:
[----:B------:R-:W-:Y:S05]  /*69d0*/  BSYNC B1 ;  /* 0x0000000000017941 */ /* 0x000fea0003800000 */
.L_x_166:
[----:B------:R-:W-:Y:S05]  /*69e0*/  @P2 BRA `(.L_x_168) ;  /* 0x0000001000302947 */ /* 0x000fea0003800000 */
[----:B-----5:R-:W-:-:S04]  /*69f0*/  LOP3.LUT R12, R12, 0xff, RZ, 0xc0, !PT ;  /* 0x000000ff0c0c7812 */ /* 0x020fc800078ec0ff */
[----:B------:R-:W-:-:S05]  /*6a00*/  F2FP.F16.E5M2.UNPACK_B R12, R12 ;  /* 0x0000000cff0c723e */ /* 0x000fca00020004ff */
[----:B------:R-:W-:-:S05]  /*6a10*/  HADD2.F32 R12, -RZ, R12.H0_H0 ;  /* 0x2000000cff0c7230 */ /* 0x000fca0000004100 */
[----:B0--34-:R-:W-:-:S04]  /*6a20*/  FMUL R7, R12, R9 ;  /* 0x000000090c077220 */ /* 0x019fc80000400000 */
[----:B------:R-:W-:-:S05]  /*6a30*/  FFMA R7, R20, R8, R7 ;  /* 0x0000000814077223 */ /* 0x000fca0000000007 */
[----:B------:R-:W-:-:S05]  /*6a40*/  F2FP.SATFINITE.E5M2.F32.PACK_AB_MERGE_C R7, RZ, R7, RZ ;  /* 0x00000007ff07723e */ /* 0x000fca00048060ff */
[----:B------:R0:W-:Y:S01]  /*6a50*/  STG.E.U8 desc[UR16][R10.64+0x39], R7 ;  /* 0x000039070a007986 */ /* 0x0001e2000c101110 */
[----:B------:R-:W-:Y:S05]  /*6a60*/  BRA `(.L_x_168) ;  /* 0x0000001000107947 */ /* 0x000fea0003800000 */
.L_x_39:
[C---:B------:R-:W-:Y:S01]  /*6a70*/  ISETP.GE.AND P1, PT, R32.reuse, 0x1, PT ;  /* 0x000000012000780c */ /* 0x040fe20003f26270 */
[-C--:B--2---:R-:W-:Y:S01]  /*6a80*/  FMUL R145, R145, R8.reuse ;  /* 0x0000000891917220 */ /* 0x084fe20000400000 */
[----:B------:R-:W-:Y:S01]  /*6a90*/  ISETP.GE.AND P2, PT, R32, 0x9, PT ;  /* 0x000000092000780c */ /* 0x000fe20003f46270 */
[-C--:B------:R-:W-:Y:S01]  /*6aa0*/  FMUL R144, R144, R8.reuse ;  /* 0x0000000890907220 */ /* 0x080fe20000400000 */
[----:B------:R-:W-:Y:S01]  /*6ab0*/  ISETP.LT.OR P3, PT, R31, 0x1, !P1 ;  /* 0x000000011f00780c */ /* 0x000fe20004f61670 */
[-C--:B------:R-:W-:Y:S01]  /*6ac0*/  FMUL R143, R143, R8.reuse ;  /* 0x000000088f8f7220 */ /* 0x080fe20000400000 */
[C---:B------:R-:W-:Y:S01]  /*6ad0*/  ISETP.LT.OR P6, PT, R31.reuse, 0x2, !P1 ;  /* 0x000000021f00780c */ /* 0x040fe20004fc1670 */
[-C--:B------:R-:W-:Y:S01]  /*6ae0*/  FMUL R142, R142, R8.reuse ;  /* 0x000000088e8e7220 */ /* 0x080fe20000400000 */
[----:B------:R-:W-:Y:S01]  /*6af0*/  ISETP.LT.OR P5, PT, R31, 0x1, !P2 ;  /* 0x000000011f00780c */ /* 0x000fe200057a1670 */
[-C--:B------:R-:W-:Y:S01]  /*6b00*/  FMUL R141, R141, R8.reuse ;  /* 0x000000088d8d7220 */ /* 0x080fe20000400000 */
[----:B------:R-:W-:Y:S01]  /*6b10*/  F2FP.SATFINITE.E5M2.F32.PACK_AB_MERGE_C R145, RZ, R145, RZ ;  /* 0x00000091ff91723e */ /* 0x000fe200048060ff */
[----:B------:R-:W-:Y:S01]  /*6b20*/  FMUL R140, R140, R8 ;  /* 0x000000088c8c7220 */ /* 0x000fe20000400000 */
[----:B------:R-:W-:Y:S01]  /*6b30*/  F2FP.SATFINITE.E5M2.F32.PACK_AB_MERGE_C R7, RZ, R144, RZ ;  /* 0x00000090ff07723e */ /* 0x000fe200048060ff */
[-C--:B------:R-:W-:Y:S01]  /*6b40*/  FMUL R139, R139, R8.reuse ;  /* 0x000000088b8b7220 */ /* 0x080fe20000400000 */
[----:B------:R-:W-:Y:S01]  /*6b50*/  F2FP.SATFINITE.E5M2.F32.PACK_AB_MERGE_C R143, RZ, R143, RZ ;  /* 0x0000008fff8f723e */ /* 0x000fe200048060ff */
[----:B------:R-:W-:Y:S01]  /*6b60*/  FMUL R138, R138, R8 ;  /* 0x000000088a8a7220 */ /* 0x000fe20000400000 */
[----:B------:R-:W-:Y:S01]  /*6b70*/  F2FP.SATFINITE.E5M2.F32.PACK_AB_MERGE_C R25, RZ, R142, RZ ;  /* 0x0000008eff19723e */ /* 0x000fe200048060ff */
[----:B------:R-:W-:Y:S01]  /*6b80*/  @!P3 STG.E.U8 desc[UR16][R16.64], R145 ;  /* 0x000000911000b986 */ /* 0x000fe2000c101110 */
[----:B------:R-:W-:Y:S01]  /*6b90*/  ISETP.LT.OR P3, PT, R31, 0x2, !P2 ;  /* 0x000000021f00780c */ /* 0x000fe20005761670 */
[-C--:B------:R-:W-:Y:S01]  /*6ba0*/  FMUL R137, R137, R8.reuse ;  /* 0x0000000889897220 */ /* 0x080fe20000400000 */
[----:B------:R-:W-:Y:S01]  /*6bb0*/  F2FP.SATFINITE.E5M2.F32.PACK_AB_MERGE_C R141, RZ, R141, RZ ;  /* 0x0000008dff8d723e */ /* 0x000fe200048060ff */
[----:B------:R0:W-:Y:S01]  /*6bc0*/  @!P6 STG.E.U8 desc[UR16][R16.64+0x1], R7 ;  /* 0x000001071000e986 */ /* 0x0001e2000c101110 */
[C---:B------:R-:W-:Y:S01]  /*6bd0*/  ISETP.LT.OR P6, PT, R31.reuse, 0x9, !P1 ;  /* 0x000000091f00780c */ /* 0x040fe20004fc1670 */
[-C--:B------:R-:W-:Y:S01]  /*6be0*/  FMUL R136, R136, R8.reuse ;  /* 0x0000000888887220 */ /* 0x080fe20000400000 */
[----:B------:R-:W-:Y:S01]  /*6bf0*/  F2FP.SATFINITE.E5M2.F32.PACK_AB_MERGE_C R139, RZ, R139, RZ ;  /* 0x0000008bff8b723e */ /* 0x000fe200048060ff */
[----:B------:R-:W-:Y:S01]  /*6c00*/  @!P5 STG.E.U8 desc[UR16][R14.64], R143 ;  /* 0x0000008f0e00d986 */ /* 0x000fe2000c101110 */
[----:B------:R-:W-:Y:S01]  /*6c10*/  ISETP.LT.OR P5, PT, R31, 0xa, !P1 ;  /* 0x0000000a1f00780c */ /* 0x000fe20004fa1670 */
[----:B------:R-:W-:Y:S01]  /*6c20*/  FMUL R135, R135, R8 ;  /* 0x0000000887877220 */ /* 0x000fe20000400000 */
[----:B------:R-:W-:Y:S01]  /*6c30*/  F2FP.SATFINITE.E5M2.F32.PACK_AB_MERGE_C R27, RZ, R138, RZ ;  /* 0x0000008aff1b723e */ /* 0x000fe200048060ff */
[-C--:B------:R-:W-:Y:S01]  /*6c40*/  FMUL R134, R134, R8.reuse ;  /* 0x0000000886867220 */ /* 0x080fe20000400000 */
[----:B------:R-:W-:Y:S01]  /*6c50*/  F2FP.SATFINITE.E5M2.F32.PACK_AB_MERGE_C R137, RZ, R137, RZ ;  /* 0x00000089ff89723e */ /* 0x000fe200048060ff */
[----:B------:R1:W-:Y:S01]  /*6c60*/  @!P3 STG.E.U8 desc[UR16][R14.64+0x1], R25 ;  /* 0x000001190e00b986 */ /* 0x0003e2000c101110 */
[----:B------:R-:W-:Y:S01]  /*6c70*/  ISETP.LT.OR P3, PT, R31, 0x9, !P2 ;  /* 0x000000091f00780c */ /* 0x000fe20005761670 */
[----:B------:R-:W-:Y:S01]  /*6c80*/  FMUL R133, R133, R8 ;  /* 0x0000000885857220 */ /* 0x000fe20000400000 */
[----:B0-----:R-:W-:Y:S01]  /*6c90*/  F2FP.SATFINITE.E5M2.F32.PACK_AB_MERGE_C R7, RZ, R140, RZ ;  /* 0x0000008cff07723e */ /* 0x001fe200048060ff */
[----:B------:R-:W-:Y:S01]  /*6ca0*/  @!P6 STG.E.U8 desc[UR16][R16.64+0x8], R141 ;  /* 0x0000088d1000e986 */ /* 0x000fe2000c101110 */
[C---:B------:R-:W-:Y:S01]  /*6cb0*/  ISETP.LT.OR P6, PT, R31.reuse, 0xa, !P2 ;  /* 0x0000000a1f00780c */ /* 0x040fe200057c1670 */
[-C--:B------:R-:W-:Y:S01]  /*6cc0*/  FMUL R132, R132, R8.reuse ;  /* 0x0000000884847220 */ /* 0x080fe20000400000 */
[----:B------:R-:W-:Y:S01]  /*6cd0*/  F2FP.SATFINITE.E5M2.F32.PACK_AB_MERGE_C R135, RZ, R135, RZ ;  /* 0x00000087ff87723e */ /* 0x000fe200048060ff */
[----:B------:R0:W-:Y:S01]  /*6ce0*/  @!P5 STG.E.U8 desc[UR16][R16.64+0x9], R7 ;  /* 0x000009071000d986 */ /* 0x0001e2000c101110 */
[----:B------:R-:W-:Y:S01]  /*6cf0*/  ISETP.LT.OR P5, PT, R31, 0x11, !P1 ;  /* 0x000000111f00780c */ /* 0x000fe20004fa1670 */
[-C--:B------:R-:W-:Y:S01]  /*6d00*/  FMUL R131, R131, R8.reuse ;  /* 0x0000000883837220 */ /* 0x080fe20000400000 */
[----:B------:R-:W-:Y:S01]  /*6d10*/  F2FP.SATFINITE.E5M2.F32.PACK_AB_MERGE_C R133, RZ, R133, RZ ;  /* 0x00000085ff85723e */ /* 0x000fe200048060ff */
[----:B------:R-:W-:Y:S01]  /*6d20*/  FMUL R130, R130, R8 ;  /* 0x0000000882827220 */ /* 0x000fe20000400000 */
[----:B-1----:R-:W-:Y:S01]  /*6d30*/  F2FP.SATFINITE.E5M2.F32.PACK_AB_MERGE_C R25, RZ, R134, RZ ;  /* 0x00000086ff19723e */ /* 0x002fe200048060ff */
[----:B------:R-:W-:Y:S01]  /*6d40*/  @!P3 STG.E.U8 desc[UR16][R14.64+0x8], R139 ;  /* 0x0000088b0e00b986 */ /* 0x000fe2000c101110 */
[----:B------:R-:W-:Y:S01]  /*6d50*/  ISETP.LT.OR P3, PT, R31, 0x12, !P1 ;  /* 0x000000121f00780c */ /* 0x000fe20004f61670 */
[-C--:B------:R-:W-:Y:S01]  /*6d60*/  FMUL R129, R129, R8.reuse ;  /* 0x0000000881817220 */ /* 0x080fe20000400000 */
[----:B------:R-:W-:Y:S01]  /*6d70*/  F2FP.SATFINITE.E5M2.F32.PACK_AB_MERGE_C R131, RZ, R131, RZ ;  /* 0x00000083ff83723e */ /* 0x000fe200048060ff */
[----:B------:R1:W-:Y:S01]  /*6d80*/  @!P6 STG.E.U8 desc[UR16][R14.64+0x9], R27 ;  /* 0x0000091b0e00e986 */ /* 0x0003e2000c101110 */
[C---:B------:R-:W-:Y:S01]  /*6d90*/  ISETP.LT.OR P6, PT, R31.reuse, 0x11, !P2 ;  /* 0x000000111f00780c */ /* 0x040fe200057c1670 */
[----:B------:R-:W-:Y:S01]  /*6da0*/  FMUL R128, R128, R8 ;  /* 0x0000000880807220 */ /* 0x000fe20000400000 */
[----:B0-----:R-:W-:Y:S01]  /*6db0*/  F2FP.SATFINITE.E5M2.F32.PACK_AB_MERGE_C R7, RZ, R136, RZ ;  /* 0x00000088ff07723e */ /* 0x001fe200048060ff */
[----:B------:R-:W-:Y:S01]  /*6dc0*/  @!P5 STG.E.U8 desc[UR16][R16.64+0x10], R137 ;  /* 0x000010891000d986 */ /* 0x000fe2000c101110 */
[----:B------:R-:W-:Y:S01]  /*6dd0*/  ISETP.LT.OR P5, PT, R31, 0x12, !P2 ;  /* 0x000000121f00780c */ /* 0x000fe200057a1670 */
[-C--:B------:R-:W-:Y:S01]  /*6de0*/  FMUL R127, R127, R8.reuse ;  /* 0x000000087f7f7220 */ /* 0x080fe20000400000 */
[----:B------:R-:W-:Y:S01]  /*6df0*/  F2FP.SATFINITE.E5M2.F32.PACK_AB_MERGE_C R129, RZ, R129, RZ ;  /* 0x00000081ff81723e */ /* 0x000fe200048060ff */
[-C--:B------:R-:W-:Y:S01]  /*6e00*/  FMUL R126, R126, R8.reuse ;  /* 0x000000087e7e7220 */ /* 0x080fe20000400000 */
[-C--:B------:R-:W-:Y:S01]  /*6e10*/  FMUL R125, R125, R8.reuse ;  /* 0x000000087d7d7220 */ /* 0x080fe20000400000 */
[----:B------:R0:W-:Y:S01]  /*6e20*/  @!P3 STG.E.U8 desc[UR16][R16.64+0x11], R7 ;  /* 0x000011071000b986 */ /* 0x0001e2000c101110 */
[C---:B------:R-:W-:Y:S01]  /*6e30*/  ISETP.LT.OR P3, PT, R31.reuse, 0x19, !P1 ;  /* 0x000000191f00780c */ /* 0x040fe20004f61670 */
[----:B------:R-:W-:Y:S01]  /*6e40*/  FMUL R124, R124, R8 ;  /* 0x000000087c7c7220 */ /* 0x000fe20000400000 */
[----:B-1----:R-:W-:Y:S01]  /*6e50*/  F2FP.SATFINITE.E5M2.F32.PACK_AB_MERGE_C R27, RZ, R132, RZ ;  /* 0x00000084ff1b723e */ /* 0x002fe200048060ff */
[----:B------:R-:W-:Y:S01]  /*6e60*/  @!P6 STG.E.U8 desc[UR16][R14.64+0x10], R135 ;  /* 0x000010870e00e986 */ /* 0x000fe2000c101110 */
[----:B------:R-:W-:Y:S01]  /*6e70*/  ISETP.LT.OR P6, PT, R31, 0x1a, !P1 ;  /* 0x0000001a1f00780c */ /* 0x000fe20004fc1670 */
[-C--:B------:R-:W-:Y:S01]  /*6e80*/  FMUL R123, R123, R8.reuse ;  /* 0x000000087b7b7220 */ /* 0x080fe20000400000 */
[----:B------:R-:W-:Y:S01]  /*6e90*/  F2FP.SATFINITE.E5M2.F32.PACK_AB_MERGE_C R127, RZ, R127, RZ ;  /* 0x0000007fff7f723e */ /* 0x000fe200048060ff */
[----:B------:R1:W-:Y:S01]  /*6ea0*/  @!P5 STG.E.U8 desc[UR16][R14.64+0x11], R25 ;  /* 0x000011190e00d986 */ /* 0x0003e2000c101110 */
[----:B------:R-:W-:Y:S01]  /*6eb0*/  ISETP.LT.OR P5, PT, R31, 0x19, !P2 ;  /* 0x000000191f00780c */ /* 0x000fe200057a1670 */
[-C--:B------:R-:W-:Y:S01]  /*6ec0*/  FMUL R122, R122, R8.reuse ;  /* 0x000000087a7a7220 */ /* 0x080fe20000400000 */
[----:B------:R-:W-:Y:S01]  /*6ed0*/  F2FP.SATFINITE.E5M2.F32.PACK_AB_MERGE_C R125, RZ, R125, RZ ;  /* 0x0000007dff7d723e */ /* 0x000fe200048060ff */
        /* <DEDUP_REMOVED lines=8> */
[----:B------:R-:W-:Y:S01]  /*6f60*/  FMUL R119, R119, R8 ;  /* 0x0000000877777220 */ /* 0x000fe20000400000 */
[----:B-1----:R-:W-:Y:S01]  /*6f70*/  F2FP.SATFINITE.E5M2.F32.PACK_AB_MERGE_C R25, RZ, R128, RZ ;  /* 0x00000080ff19723e */ /* 0x002fe200048060ff */
[----:B------:R-:W-:Y:S01]  /*6f80*/  @!P5 STG.E.U8 desc[UR16][R14.64+0x18], R131 ;  /* 0x000018830e00d986 */ /* 0x000fe2000c101110 */
[----:B------:R-:W-:Y:S01]  /*6f90*/  ISETP.LT.OR P5, PT, R31, 0x22, !P1 ;  /* 0x000000221f00780c */ /* 0x000fe20004fa1670 */
[-C--:B------:R-:W-:Y:S01]  /*6fa0*/  FMUL R118, R118, R8.reuse ;  /* 0x0000000876767220 */ /* 0x080fe20000400000 */
[----:B------:R-:W-:Y:S01]  /*6fb0*/  F2FP.SATFINITE.E5M2.F32.PACK_AB_MERGE_C R121, RZ, R121, RZ ;  /* 0x00000079ff79723e */ /* 0x000fe200048060ff */
[-C--:B------:R-:W-:Y:S01]  /*6fc0*/  FMUL R117, R117, R8.reuse ;  /* 0x0000000875757220 */ /* 0x080fe20000400000 */
[----:B------:R-:W-:Y:S01]  /*6fd0*/  F2FP.SATFINITE.E5M2.F32.PACK_AB_MERGE_C R119, RZ, R119, RZ ;  /* 0x00000077ff77723e */ /* 0x000fe200048060ff */
[----:B------:R1:W-:Y:S01]  /*6fe0*/  @!P3 STG.E.U8 desc[UR16][R14.64+0x19], R7 ;  /* 0x000019070e00b986 */ /* 0x0003e2000c101110 */
[C---:B------:R-:W-:Y:S01]  /*6ff0*/  ISETP.LT.OR P3, PT, R31.reuse, 0x21, !P2 ;  /* 0x000000211f00780c */ /* 0x040fe20005761670 */
        /* <DEDUP_REMOVED lines=9> */
[----:B------:R-:W-:Y:S01]  /*7090*/  FMUL R113, R113, R8 ;  /* 0x0000000871717220 */ /* 0x000fe20000400000 */
[----:B-1----:R-:W-:Y:S01]  /*70a0*/  F2FP.SATFINITE.E5M2.F32.PACK_AB_MERGE_C R7, RZ, R124, RZ ;  /* 0x0000007cff07723e */ /* 0x002fe200048060ff */
[-C--:B------:R-:W-:Y:S01]  /*70b0*/  FMUL R112, R112, R8.reuse ;  /* 0x0000000870707220 */ /* 0x080fe20000400000 */
        /* <DEDUP_REMOVED lines=29> */
[----:B------:R-:W-:Y:S01]  /*7290*/  ISETP.LT.OR P3, PT, R31, 0x32, !P2 ;  /* 0x000000321f00780c */ /* 0x000fe20005761670 */
[-C--:B------:R-:W-:Y:S01]  /*72a0*/  FMUL R103, R103, R8.reuse ;  /* 0x0000000867677220 */ /* 0x080fe20000400000 */
[----:B------:R-:W-:Y:S01]  /*72b0*/  F2FP.SATFINITE.E5M2.F32.PACK_AB_MERGE_C R105, RZ, R105, RZ ;  /* 0x00000069ff69723e */ /* 0x000fe200048060ff */
[----:B------:R0:W-:Y:S01]  /*72c0*/  @!P6 STG.E.U8 desc[UR16][R16.64+0x31], R27 ;  /* 0x0000311b1000e986 */ /* 0x0001e2000c101110 */
[C---:B------:R-:W-:Y:S01]  /*72d0*/  ISETP.LT.OR P6, PT, R31.reuse, 0x39, !P1 ;  /* 0x000000391f00780c */ /* 0x040fe20004fc1670 */
[-C--:B------:R-:W-:Y:S01]  /*72e0*/  FMUL R102, R102, R8.reuse ;  /* 0x0000000866667220 */ /* 0x080fe20000400000 */
[C---:B------:R-:W-:Y:S01]  /*72f0*/  ISETP.LT.OR P1, PT, R31.reuse, 0x3a, !P1 ;  /* 0x0000003a1f00780c */ /* 0x040fe20004f21670 */
[----:B------:R-:W-:Y:S01]  /*7300*/  @!P5 STG.E.U8 desc[UR16][R14.64+0x30], R119 ;  /* 0x000030770e00d986 */ /* 0x000fe2000c101110 */
[C---:B------:R-:W-:Y:S01]  /*7310*/  ISETP.LT.OR P5, PT, R31.reuse, 0x39, !P2 ;  /* 0x000000391f00780c */ /* 0x040fe200057a1670 */
[-C--:B------:R-:W-:Y:S01]  /*7320*/  FMUL R100, R100, R8.reuse ;  /* 0x0000000864647220 */ /* 0x080fe20000400000 */
[----:B------:R-:W-:Y:S01]  /*7330*/  ISETP.LT.OR P2, PT, R31, 0x3a, !P2 ;  /* 0x0000003a1f00780c */ /* 0x000fe20005741670 */
[----:B------:R-:W-:Y:S01]  /*7340*/  FMUL R101, R101, R8 ;  /* 0x0000000865657220 */ /* 0x000fe20000400000 */
[----:B-1----:R-:W-:Y:S01]  /*7350*/  F2FP.SATFINITE.E5M2.F32.PACK_AB_MERGE_C R25, RZ, R116, RZ ;  /* 0x00000074ff19723e */ /* 0x002fe200048060ff */
[----:B------:R1:W-:Y:S01]  /*7360*/  @!P3 STG.E.U8 desc[UR16][R14.64+0x31], R7 ;  /* 0x000031070e00b986 */ /* 0x0003e2000c101110 */
[C---:B------:R-:W-:Y:S01]  /*7370*/  ISETP.GE.AND P3, PT, R32.reuse, 0x89, PT ;  /* 0x000000892000780c */ /* 0x040fe20003f66270 */
[----:B------:R-:W-:Y:S01]  /*7380*/  FMUL R99, R99, R8 ;  /* 0x0000000863637220 */ /* 0x000fe20000400000 */
[----:B0-----:R-:W-:Y:S01]  /*7390*/  F2FP.SATFINITE.E5M2.F32.PACK_AB_MERGE_C R27, RZ, R114, RZ ;  /* 0x00000072ff1b723e */ /* 0x001fe200048060ff */
[----:B------:R-:W-:Y:S01]  /*73a0*/  @!P6 STG.E.U8 desc[UR16][R16.64+0x38], R117 ;  /* 0x000038751000e986 */ /* 0x000fe2000c101110 */
[----:B------:R-:W-:Y:S01]  /*73b0*/  ISETP.GE.AND P6, PT, R32, 0x81, PT ;  /* 0x000000812000780c */ /* 0x000fe20003fc6270 */
[-C--:B------:R-:W-:Y:S01]  /*73c0*/  FMUL R98, R98, R8.reuse ;  /* 0x0000000862627220 */ /* 0x080fe20000400000 */
[----:B------:R-:W-:Y:S01]  /*73d0*/  F2FP.SATFINITE.E5M2.F32.PACK_AB_MERGE_C R103, RZ, R103, RZ ;  /* 0x00000067ff67723e */ /* 0x000fe200048060ff */
[----:B------:R0:W-:Y:S01]  /*73e0*/  @!P1 STG.E.U8 desc[UR16][R16.64+0x39], R25 ;  /* 0x0000391910009986 */ /* 0x0001e2000c101110 */
[----:B------:R-:W-:Y:S01]  /*73f0*/  ISETP.LT.OR P1, PT, R31, 0x1, !P6 ;  /* 0x000000011f00780c */ /* 0x000fe20007721670 */
[-C--:B------:R-:W-:Y:S01]  /*7400*/  FMUL R97, R97, R8.reuse ;  /* 0x0000000861617220 */ /* 0x080fe20000400000 */
[----:B------:R-:W-:Y:S01]  /*7410*/  F2FP.SATFINITE.E5M2.F32.PACK_AB_MERGE_C R101, RZ, R101, RZ ;  /* 0x00000065ff65723e */ /* 0x000fe200048060ff */
[----:B------:R-:W-:Y:S01]  /*7420*/  @!P2 STG.E.U8 desc[UR16][R14.64+0x39], R27 ;  /* 0x0000391b0e00a986 */ /* 0x000fe2000c101110 */
[C---:B------:R-:W-:Y:S01]  /*7430*/  ISETP.LT.OR P2, PT, R31.reuse, 0x2, !P6 ;  /* 0x000000021f00780c */ /* 0x040fe20007741670 */
[----:B------:R-:W-:Y:S01]  /*7440*/  FMUL R96, R96, R8 ;  /* 0x0000000860607220 */ /* 0x000fe20000400000 */
[----:B-1----:R-:W-:Y:S01]  /*7450*/  F2FP.SATFINITE.E5M2.F32.PACK_AB_MERGE_C R7, RZ, R112, RZ ;  /* 0x00000070ff07723e */ /* 0x002fe200048060ff */
        /* <DEDUP_REMOVED lines=45> */
[----:B------:R-:W-:Y:S01]  /*7730*/  FMUL R20, R20, R8 ;  /* 0x0000000814147220 */ /* 0x000fe20000400000 */
[----:B------:R-:W-:-:S03]  /*7740*/  F2FP.SATFINITE.E5M2.F32.PACK_AB_MERGE_C R19, RZ, R19, RZ ;  /* 0x00000013ff13723e */ /* 0x000fc600048060ff */
[----:B------:R-:W-:Y:S02]  /*7750*/  F2FP.SATFINITE.E5M2.F32.PACK_AB_MERGE_C R21, RZ, R21, RZ ;  /* 0x00000015ff15723e */ /* 0x000fe400048060ff */
[----:B-1----:R-:W-:Y:S01]  /*7760*/  F2FP.SATFINITE.E5M2.F32.PACK_AB_MERGE_C R7, RZ, R100, RZ ;  /* 0x00000064ff07723e */ /* 0x002fe200048060ff */
[----:B------:R0:W-:Y:S01]  /*7770*/  @!P2 STG.E.U8 desc[UR16][R12.64+0x11], R15 ;  /* 0x0000110f0c00a986 */ /* 0x0001e2000c101110 */
[----:B------:R-:W-:-:S03]  /*7780*/  ISETP.LT.OR P2, PT, R31, 0x1a, !P6 ;  /* 0x0000001a1f00780c */ /* 0x000fc60007741670 */
[----:B------:R-:W-:Y:S01]  /*7790*/  @!P1 STG.E.U8 desc[UR16][R10.64+0x10], R103 ;  /* 0x000010670a009986 */ /* 0x000fe2000c101110 */
[----:B------:R-:W-:-:S03]  /*77a0*/  ISETP.LT.OR P1, PT, R31, 0x19, !P6 ;  /* 0x000000191f00780c */ /* 0x000fc60007721670 */
[----:B------:R1:W-:Y:S01]  /*77b0*/  @!P5 STG.E.U8 desc[UR16][R10.64+0x11], R17 ;  /* 0x000011110a00d986 */ /* 0x0003e2000c101110 */
[----:B------:R-:W-:Y:S02]  /*77c0*/  ISETP.LT.OR P5, PT, R31, 0x19, !P3 ;  /* 0x000000191f00780c */ /* 0x000fe40005fa1670 */
[----:B0-----:R-:W-:-:S03]  /*77d0*/  F2FP.SATFINITE.E5M2.F32.PACK_AB_MERGE_C R15, RZ, R98, RZ ;  /* 0x00000062ff0f723e */ /* 0x001fc600048060ff */
[----:B------:R0:W-:Y:S01]  /*77e0*/  @!P2 STG.E.U8 desc[UR16][R12.64+0x19], R7 ;  /* 0x000019070c00a986 */ /* 0x0001e2000c101110 */
[----:B------:R-:W-:-:S03]  /*77f0*/  ISETP.LT.OR P2, PT, R31, 0x1a, !P3 ;  /* 0x0000001a1f00780c */ /* 0x000fc60005f41670 */
[----:B------:R-:W-:Y:S01]  /*7800*/  @!P1 STG.E.U8 desc[UR16][R12.64+0x18], R101 ;  /* 0x000018650c009986 */ /* 0x000fe2000c101110 */
[C---:B------:R-:W-:Y:S02]  /*7810*/  ISETP.LT.OR P1, PT, R31.reuse, 0x21, !P6 ;  /* 0x000000211f00780c */ /* 0x040fe40007721670 */
[----:B-1----:R-:W-:Y:S01]  /*7820*/  F2FP.SATFINITE.E5M2.F32.PACK_AB_MERGE_C R17, RZ, R96, RZ ;  /* 0x00000060ff11723e */ /* 0x002fe200048060ff */
[----:B------:R-:W-:Y:S01]  /*7830*/  @!P5 STG.E.U8 desc[UR16][R10.64+0x18], R99 ;  /* 0x000018630a00d986 */ /* 0x000fe2000c101110 */
[----:B------:R-:W-:Y:S02]  /*7840*/  ISETP.LT.OR P5, PT, R31, 0x22, !P6 ;  /* 0x000000221f00780c */ /* 0x000fe400077a1670 */
[----:B0-----:R-:W-:-:S03]  /*7850*/  F2FP.SATFINITE.E5M2.F32.PACK_AB_MERGE_C R7, RZ, R94, RZ ;  /* 0x0000005eff07723e */ /* 0x001fc600048060ff */
        /* <DEDUP_REMOVED lines=21> */
[----:B0-----:R-:W-:-:S07]  /*79b0*/  F2FP.SATFINITE.E5M2.F32.PACK_AB_MERGE_C R15, RZ, R18, RZ ;  /* 0x00000012ff0f723e */ /* 0x001fce00048060ff */
[----:B------:R-:W-:Y:S01]  /*79c0*/  @!P1 STG.E.U8 desc[UR16][R12.64+0x30], R89 ;  /* 0x000030590c009986 */ /* 0x000fe2000c101110 */
[C---:B------:R-:W-:Y:S02]  /*79d0*/  ISETP.LT.OR P1, PT, R31.reuse, 0x39, !P6 ;  /* 0x000000391f00780c */ /* 0x040fe40007721670 */
[C---:B------:R-:W-:Y:S01]  /*79e0*/  ISETP.LT.OR P6, PT, R31.reuse, 0x3a, !P6 ;  /* 0x0000003a1f00780c */ /* 0x040fe200077c1670 */
[----:B------:R0:W-:Y:S01]  /*79f0*/  @!P5 STG.E.U8 desc[UR16][R12.64+0x31], R7 ;  /* 0x000031070c00d986 */ /* 0x0001e2000c101110 */
[C---:B------:R-:W-:Y:S02]  /*7a00*/  ISETP.LT.OR P5, PT, R31.reuse, 0x32, !P3 ;  /* 0x000000321f00780c */ /* 0x040fe40005fa1670 */
[----:B-1----:R-:W-:Y:S01]  /*7a10*/  F2FP.SATFINITE.E5M2.F32.PACK_AB_MERGE_C R17, RZ, R20, RZ ;  /* 0x00000014ff11723e */ /* 0x002fe200048060ff */
[----:B------:R1:W-:Y:S01]  /*7a20*/  @!P2 STG.E.U8 desc[UR16][R10.64+0x30], R23 ;  /* 0x000030170a00a986 */ /* 0x0003e2000c101110 */
[C---:B------:R-:W-:Y:S02]  /*7a30*/  ISETP.LT.OR P2, PT, R31.reuse, 0x39, !P3 ;  /* 0x000000391f00780c */ /* 0x040fe40005f41670 */
[----:B------:R-:W-:-:S02]  /*7a40*/  ISETP.LT.OR P3, PT, R31, 0x3a, !P3 ;  /* 0x0000003a1f00780c */ /* 0x000fc40005f61670 */
[----:B0-----:R-:W-:-:S05]  /*7a50*/  F2FP.SATFINITE.E5M2.F32.PACK_AB_MERGE_C R7, RZ, R22, RZ ;  /* 0x00000016ff07723e */ /* 0x001fca00048060ff */
[----:B------:R1:W-:Y:S04]  /*7a60*/  @!P5 STG.E.U8 desc[UR16][R10.64+0x31], R7 ;  /* 0x000031070a00d986 */ /* 0x0003e8000c101110 */
[----:B------:R1:W-:Y:S04]  /*7a70*/  @!P1 STG.E.U8 desc[UR16][R12.64+0x38], R19 ;  /* 0x000038130c009986 */ /* 0x0003e8000c101110 */
[----:B------:R1:W-:Y:S04]  /*7a80*/  @!P6 STG.E.U8 desc[UR16][R12.64+0x39], R15 ;  /* 0x0000390f0c00e986 */ /* 0x0003e8000c101110 */
[----:B------:R1:W-:Y:S04]  /*7a90*/  @!P2 STG.E.U8 desc[UR16][R10.64+0x38], R21 ;  /* 0x000038150a00a986 */ /* 0x0003e8000c101110 */
[----:B------:R1:W-:Y:S02]  /*7aa0*/  @!P3 STG.E.U8 desc[UR16][R10.64+0x39], R17 ;  /* 0x000039110a00b986 */ /* 0x0003e4000c101110 */
.L_x_168:
[----:B------:R-:W-:Y:S05]  /*7ab0*/  BSYNC B0 ;  /* 0x0000000000007941 */ /* 0x000fea0003800000 */
.L_x_38:
[----:B------:R-:W-:Y:S01]  /*7ac0*/  ULDC UR6, c[0x0][0xc] ;  /* 0x0000030000067ab9 */ /* 0x000fe20000000800 */
[----:B------:R-:W-:Y:S01]  /*7ad0*/  ULDC UR7, c[0x0][0x10] ;  /* 0x0000040000077ab9 */ /* 0x000fe20000000800 */
[----:B01-34-:R-:W0:Y:S01]  /*7ae0*/  LDC R7, c[0x0][0x14] ;  /* 0x00000500ff077b82 */ /* 0x01be220000000800 */
[----:B------:R-:W-:Y:S01]  /*7af0*/  UIMAD.WIDE.U32 UR6, UR6, UR7, URZ ;  /* 0x00000007060672a5 */ /* 0x000fe2000f8e003f */
[----:B------:R-:W-:Y:S02]  /*7b00*/  IMAD.MOV.U32 R10, RZ, RZ, -0x1 ;  /* 0xffffffffff0a7424 */ /* 0x000fe400078e00ff */
[----:B------:R-:W-:-:S03]  /*7b10*/  IMAD.MOV.U32 R6, RZ, RZ, -0x1 ;  /* 0xffffffffff067424 */ /* 0x000fc600078e00ff */
[----:B0-----:R-:W-:-:S04]  /*7b20*/  IMAD.WIDE.U32 R2, R7, UR6, R2 ;  /* 0x0000000607027c25 */ /* 0x001fc8000f8e0002 */
[----:B------:R-:W-:Y:S01]  /*7b30*/  IMAD R7, R7, UR7, RZ ;  /* 0x0000000707077c24 */ /* 0x000fe2000f8e02ff */
[----:B------:R-:W-:Y:S02]  /*7b40*/  ULDC.64 UR6, c[0x0][0x650] ;  /* 0x0001940000067ab9 */ /* 0x000fe40000000a00 */
[----:B------:R-:W-:Y:S01]  /*7b50*/  ISETP.GE.U32.AND P1, PT, R2, UR6, PT ;  /* 0x0000000602007c0c */ /* 0x000fe2000bf26070 */
[--C-:B------:R-:W-:Y:S01]  /*7b60*/  IMAD.IADD R3, R3, 0x1, R7.reuse ;  /* 0x0000000103037824 */ /* 0x100fe200078e0207 */
[----:B------:R-:W-:-:S04]  /*7b70*/  PRMT R7, RZ, 0x7610, R7 ;  /* 0x00007610ff077816 */ /* 0x000fc80000000007 */
[----:B------:R-:W-:-:S13]  /*7b80*/  ISETP.GE.U32.AND.EX P1, PT, R3, UR7, PT, P1 ;  /* 0x0000000703007c0c */ /* 0x000fda000bf26110 */
[----:B------:R-:W-:Y:S05]  /*7b90*/  @P1 BRA `(.L_x_169) ;  /* 0x0000000400601947 */ /* 0x000fea0003800000 */
[----:B------:R-:W0:Y:S01]  /*7ba0*/  S2R R20, SR_CTAID.X ;  /* 0x0000000000147919 */ /* 0x000e220000002500 */
[----:B------:R-:W1:Y:S01]  /*7bb0*/  LDC.64 R14, c[0x0][0x628] ;  /* 0x00018a00ff0e7b82 */ /* 0x000e620000000a00 */
[----:B------:R-:W-:Y:S01]  /*7bc0*/  ULDC UR6, c[0x0][0x150] ;  /* 0x0000540000067ab9 */ /* 0x000fe20000000800 */
[----:B-----5:R-:W-:Y:S01]  /*7bd0*/  IMAD.MOV.U32 R12, RZ, RZ, R2 ;  /* 0x000000ffff0c7224 */ /* 0x020fe200078e0002 */
[----:B------:R-:W3:Y:S01]  /*7be0*/  S2R R22, SR_CTAID.Y ;  /* 0x0000000000167919 */ /* 0x000ee20000002600 */
[----:B------:R-:W-:-:S04]  /*7bf0*/  IMAD.MOV.U32 R13, RZ, RZ, R3 ;  /* 0x000000ffff0d7224 */ /* 0x000fc800078e0003 */
[----:B------:R-:W4:Y:S08]  /*7c00*/  LDC R23, c[0x0][0x144] ;  /* 0x00005100ff177b82 */ /* 0x000f300000000800 */
[----:B--2---:R-:W2:Y:S08]  /*7c10*/  LDC R16, c[0x0][0x630] ;  /* 0x00018c00ff107b82 */ /* 0x004eb00000000800 */
[----:B------:R-:W2:Y:S01]  /*7c20*/  LDC.64 R18, c[0x0][0x620] ;  /* 0x00018800ff127b82 */ /* 0x000ea20000000a00 */
[----:B-1----:R-:W-:-:S04]  /*7c30*/  ISETP.NE.U32.AND P1, PT, R14, RZ, PT ;  /* 0x000000ff0e00720c */ /* 0x002fc80003f25070 */
[----:B------:R-:W-:Y:S02]  /*7c40*/  ISETP.NE.AND.EX P1, PT, R15, RZ, PT, P1 ;  /* 0x000000ff0f00720c */ /* 0x000fe40003f25310 */
[----:B0-----:R-:W-:-:S05]  /*7c50*/  I2FP.F32.U32 R6, R20 ;  /* 0x0000001400067245 */ /* 0x001fca0000201000 */
[----:B------:R-:W-:-:S04]  /*7c60*/  FMUL R6, R6, UR6 ;  /* 0x0000000606067c20 */ /* 0x000fc80008400000 */
[----:B------:R0:W1:Y:S02]  /*7c70*/  F2I.U32.TRUNC.NTZ R21, R6 ;  /* 0x0000000600157305 */ /* 0x000064000020f000 */
[----:B---34-:R-:W-:Y:S05]  /*7c80*/  @!P1 BRA `(.L_x_170) ;  /* 0x0000000000289947 */ /* 0x018fea0003800000 */
[----:B------:R-:W3:Y:S02]  /*7c90*/  LDC R7, c[0x0][0x634] ;  /* 0x00018d00ff077b82 */ /* 0x000ee40000000800 */
[----:B---3--:R-:W-:-:S05]  /*7ca0*/  IADD3 R13, P1, R2, R7, RZ ;  /* 0x00000007020d7210 */ /* 0x008fca0007f3e0ff */
[----:B------:R-:W-:-:S04]  /*7cb0*/  IMAD.X R17, RZ, RZ, R3, P1 ;  /* 0x000000ffff117224 */ /* 0x000fc800008e0603 */
[----:B0-----:R-:W-:-:S04]  /*7cc0*/  IMAD.WIDE.U32 R6, R17, R14, RZ ;  /* 0x0000000e11067225 */ /* 0x001fc800078e00ff */
[----:B------:R-:W-:-:S04]  /*7cd0*/  IMAD.WIDE.U32 R10, P1, R13, R15, R6 ;  /* 0x0000000f0d0a7225 */ /* 0x000fc80007820006 */
[----:B------:R-:W-:-:S04]  /*7ce0*/  IMAD.WIDE.U32 R6, R13, R14, RZ ;  /* 0x0000000e0d067225 */ /* 0x000fc800078e00ff */
[----:B------:R-:W-:Y:S01]  /*7cf0*/  IMAD.X R13, RZ, RZ, RZ, P1 ;  /* 0x000000ffff0d7224 */ /* 0x000fe200008e06ff */
[----:B------:R-:W-:Y:S01]  /*7d00*/  IADD3 RZ, P1, R7, R10, RZ ;  /* 0x0000000a07ff7210 */ /* 0x000fe20007f3e0ff */
[----:B------:R-:W-:-:S04]  /*7d10*/  IMAD.MOV.U32 R12, RZ, RZ, R11 ;  /* 0x000000ffff0c7224 */ /* 0x000fc800078e000b */
[----:B------:R-:W-:-:S08]  /*7d20*/  IMAD.WIDE.U32.X R12, R17, R15, R12, P1 ;  /* 0x0000000f110c7225 */ /* 0x000fd000008e040c */
.L_x_170:
[----:B------:R-:W3:Y:S01]  /*7d30*/  LDC.64 R28, c[0x0][0x640] ;  /* 0x00019000ff1c7b82 */ /* 0x000ee20000000a00 */
[-C--:B--2---:R-:W-:Y:S01]  /*7d40*/  SHF.R.U64 R17, R12, R16.reuse, R13 ;  /* 0x000000100c117219 */ /* 0x084fe2000000120d */
[----:B-1----:R-:W-:Y:S01]  /*7d50*/  IMAD.MOV R21, RZ, RZ, -R21 ;  /* 0x000000ffff157224 */ /* 0x002fe200078e0a15 */
[----:B0-----:R-:W-:Y:S01]  /*7d60*/  SHF.R.U32.HI R6, RZ, R16, R13 ;  /* 0x00000010ff067219 */ /* 0x001fe2000001160d */
[----:B------:R-:W-:Y:S01]  /*7d70*/  ULDC UR6, c[0x0][0x154] ;  /* 0x0000550000067ab9 */ /* 0x000fe20000000800 */
[----:B------:R-:W-:Y:S01]  /*7d80*/  IADD3 R11, P1, RZ, -R17, RZ ;  /* 0x80000011ff0b7210 */ /* 0x000fe20007f3e0ff */
[----:B------:R-:W-:Y:S02]  /*7d90*/  IMAD R23, R23, R21, R20 ;  /* 0x0000001517177224 */ /* 0x000fe400078e0214 */
[----:B------:R-:W0:Y:S01]  /*7da0*/  LDC R12, c[0x0][0x618] ;  /* 0x00018600ff0c7b82 */ /* 0x000e220000000800 */
[----:B------:R-:W-:Y:S02]  /*7db0*/  IMAD.MOV.U32 R13, RZ, RZ, 0x1 ;  /* 0x00000001ff0d7424 */ /* 0x000fe400078e00ff */
[----:B------:R-:W-:-:S04]  /*7dc0*/  IMAD.X R7, RZ, RZ, ~R6, P1 ;  /* 0x000000ffff077224 */ /* 0x000fc800008e0e06 */
[-C--:B------:R-:W-:Y:S01]  /*7dd0*/  IMAD R10, R7, R18.reuse, RZ ;  /* 0x00000012070a7224 */ /* 0x080fe200078e02ff */
[----:B------:R-:W1:Y:S01]  /*7de0*/  LDC R24, c[0x0][0x608] ;  /* 0x00018200ff187b82 */ /* 0x000e620000000800 */
[----:B------:R-:W-:-:S04]  /*7df0*/  IMAD.WIDE.U32 R6, R11, R18, R2 ;  /* 0x000000120b067225 */ /* 0x000fc800078e0002 */
[----:B------:R-:W-:Y:S01]  /*7e00*/  IMAD R11, R11, R19, R10 ;  /* 0x000000130b0b7224 */ /* 0x000fe200078e020a */
[----:B------:R-:W-:Y:S02]  /*7e10*/  I2FP.F32.U32 R10, R22 ;  /* 0x00000016000a7245 */ /* 0x000fe40000201000 */
[----:B------:R-:W2:Y:S01]  /*7e20*/  LDC R26, c[0x0][0x658] ;  /* 0x00019600ff1a7b82 */ /* 0x000ea20000000800 */
[----:B------:R-:W-:Y:S01]  /*7e30*/  IMAD.IADD R7, R7, 0x1, R11 ;  /* 0x0000000107077824 */ /* 0x000fe200078e020b */
[----:B---3--:R-:W-:Y:S01]  /*7e40*/  ISETP.NE.U32.AND P1, PT, R28, RZ, PT ;  /* 0x000000ff1c00720c */ /* 0x008fe20003f25070 */
[----:B------:R-:W-:Y:S01]  /*7e50*/  FMUL R10, R10, UR6 ;  /* 0x000000060a0a7c20 */ /* 0x000fe20008400000 */
[----:B------:R-:W-:Y:S02]  /*7e60*/  IMAD.MOV.U32 R11, RZ, RZ, -0x1 ;  /* 0xffffffffff0b7424 */ /* 0x000fe400078e00ff */
[----:B------:R-:W-:Y:S01]  /*7e70*/  ISETP.NE.AND.EX P1, PT, R29, RZ, PT, P1 ;  /* 0x000000ff1d00720c */ /* 0x000fe20003f25310 */
[----:B------:R3:W4:Y:S01]  /*7e80*/  F2I.U32.TRUNC.NTZ R19, R10 ;  /* 0x0000000a00137305 */ /* 0x000722000020f000 */
[----:B------:R-:W3:Y:S01]  /*7e90*/  LDC R21, c[0x0][0x148] ;  /* 0x00005200ff157b82 */ /* 0x000ee20000000800 */
[----:B0-----:R-:W-:-:S02]  /*7ea0*/  SHF.R.U64 R16, R6, R12, R7 ;  /* 0x0000000c06107219 */ /* 0x001fc40000001207 */
[----:B------:R-:W-:-:S05]  /*7eb0*/  SHF.R.U32.HI R7, RZ, R12, R7 ;  /* 0x0000000cff077219 */ /* 0x000fca0000011607 */
[----:B------:R-:W0:Y:S01]  /*7ec0*/  LDC R20, c[0x0][0x600] ;  /* 0x00018000ff147b82 */ /* 0x000e220000000800 */
[-CC-:B-1----:R-:W-:Y:S02]  /*7ed0*/  SHF.R.U64 R14, R16, R24.reuse, R7.reuse ;  /* 0x00000018100e7219 */ /* 0x182fe40000001207 */
[----:B------:R-:W-:-:S05]  /*7ee0*/  SHF.R.U32.HI R7, RZ, R24, R7 ;  /* 0x00000018ff077219 */ /* 0x000fca0000011607 */
[----:B------:R-:W1:Y:S01]  /*7ef0*/  LDC R27, c[0x0][0x648] ;  /* 0x00019200ff1b7b82 */ /* 0x000e620000000800 */
[-CC-:B--2---:R-:W-:Y:S02]  /*7f00*/  SHF.R.U64 R18, R14, R26.reuse, R7.reuse ;  /* 0x0000001a0e127219 */ /* 0x184fe40000001207 */
[-C--:B------:R-:W-:Y:S02]  /*7f10*/  SHF.L.U32 R11, R11, R26.reuse, RZ ;  /* 0x0000001a0b0b7219 */ /* 0x080fe400000006ff */
[-C--:B------:R-:W-:Y:S01]  /*7f20*/  SHF.R.U32.HI R7, RZ, R26.reuse, R7 ;  /* 0x0000001aff077219 */ /* 0x080fe20000011607 */
[----:B------:R-:W-:Y:S01]  /*7f30*/  IMAD.MOV.U32 R6, RZ, RZ, R18 ;  /* 0x000000ffff067224 */ /* 0x000fe200078e0012 */
[----:B------:R-:W-:Y:S01]  /*7f40*/  SHF.L.U32 R30, R13, R26, RZ ;  /* 0x0000001a0d1e7219 */ /* 0x000fe200000006ff */
[----:B------:R-:W2:Y:S01]  /*7f50*/  LDC R31, c[0x0][0x638] ;  /* 0x00018e00ff1f7b82 */ /* 0x000ea20000000800 */
[----:B------:R-:W-:-:S07]  /*7f60*/  LOP3.LUT R25, RZ, R11, RZ, 0x33, !PT ;  /* 0x0000000bff197212 */ /* 0x000fce00078e33ff */
[----:B------:R-:W0:Y:S01]  /*7f70*/  LDC R32, c[0x0][0x610] ;  /* 0x00018400ff207b82 */ /* 0x000e220000000800 */
[----:B----4-:R-:W-:Y:S05]  /*7f80*/  @!P1 BRA `(.L_x_171) ;  /* 0x0000000000289947 */ /* 0x010fea0003800000 */
[----:B------:R-:W4:Y:S02]  /*7f90*/  LDC R13, c[0x0][0x64c] ;  /* 0x00019300ff0d7b82 */ /* 0x000f240000000800 */
[----:B----4-:R-:W-:-:S05]  /*7fa0*/  IADD3 R13, P1, R18, R13, RZ ;  /* 0x0000000d120d7210 */ /* 0x010fca0007f3e0ff */
[----:B------:R-:W-:-:S04]  /*7fb0*/  IMAD.X R15, RZ, RZ, R7, P1 ;  /* 0x000000ffff0f7224 */ /* 0x000fc800008e0607 */
[----:B------:R-:W-:-:S04]  /*7fc0*/  IMAD.WIDE.U32 R6, R15, R28, RZ ;  /* 0x0000001c0f067225 */ /* 0x000fc800078e00ff */
[----:B---3--:R-:W-:-:S04]  /*7fd0*/  IMAD.WIDE.U32 R10, P1, R13, R29, R6 ;  /* 0x0000001d0d0a7225 */ /* 0x008fc80007820006 */
[----:B------:R-:W-:-:S04]  /*7fe0*/  IMAD.WIDE.U32 R6, R13, R28, RZ ;  /* 0x0000001c0d067225 */ /* 0x000fc800078e00ff */
[----:B------:R-:W-:Y:S01]  /*7ff0*/  IMAD.X R13, RZ, RZ, RZ, P1 ;  /* 0x000000ffff0d7224 */ /* 0x000fe200008e06ff */
[----:B------:R-:W-:Y:S01]  /*8000*/  IADD3 RZ, P1, R7, R10, RZ ;  /* 0x0000000a07ff7210 */ /* 0x000fe20007f3e0ff */
[----:B------:R-:W-:-:S04]  /*8010*/  IMAD.MOV.U32 R12, RZ, RZ, R11 ;  /* 0x000000ffff0c7224 */ /* 0x000fc800078e000b */
[----:B------:R-:W-:-:S08]  /*8020*/  IMAD.WIDE.U32.X R6, R15, R29, R12, P1 ;  /* 0x0000001d0f067225 */ /* 0x000fd000008e040c */
.L_x_171:
[----:B-1----:R-:W-:Y:S01]  /*8030*/  SHF.R.U64 R6, R6, R27, R7 ;  /* 0x0000001b06067219 */ /* 0x002fe20000001207 */
[----:B0-----:R-:W-:Y:S01]  /*8040*/  VIADD R13, R20, 0xffffffff ;  /* 0xffffffff140d7836 */ /* 0x001fe20000000000 */
[----:B------:R-:W-:Y:S01]  /*8050*/  LOP3.LUT R11, R14, R25, RZ, 0xc0, !PT ;  /* 0x000000190e0b7212 */ /* 0x000fe200078ec0ff */
[----:B------:R-:W-:Y:S02]  /*8060*/  IMAD.MOV R19, RZ, RZ, -R19 ;  /* 0x000000ffff137224 */ /* 0x000fe400078e0a13 */
[----:B------:R-:W-:Y:S02]  /*8070*/  IMAD.MOV R7, RZ, RZ, -R6 ;  /* 0x000000ffff077224 */ /* 0x000fe400078e0a06 */
[----:B------:R-:W-:Y:S01]  /*8080*/  IMAD R30, R30, R6, R11 ;  /* 0x000000061e1e7224 */ /* 0x000fe200078e020b */
[----:B------:R-:W-:Y:S01]  /*8090*/  LOP3.LUT R11, R16, R13, RZ, 0xc0, !PT ;  /* 0x0000000d100b7212 */ /* 0x000fe200078ec0ff */
[----:B---3--:R-:W-:Y:S02]  /*80a0*/  @P4 IMAD R23, R21, R19, R22 ;  /* 0x0000001315174224 */ /* 0x008fe400078e0216 */
[----:B--2---:R-:W-:-:S02]  /*80b0*/  IMAD R6, R7, R31, R18 ;  /* 0x0000001f07067224 */ /* 0x004fc400078e0212 */
[----:B------:R-:W-:Y:S02]  /*80c0*/  IMAD R30, R30, R32, R23 ;  /* 0x000000201e1e7224 */ /* 0x000fe400078e0217 */
[----:B------:R-:W-:Y:S02]  /*80d0*/  IMAD R11, R6, R20, R11 ;  /* 0x00000014060b7224 */ /* 0x000fe400078e020b */
[----:B------:R-:W-:Y:S02]  /*80e0*/  IMAD.MOV.U32 R7, RZ, RZ, 0x1 ;  /* 0x00000001ff077424 */ /* 0x000fe400078e00ff */
[----:B------:R-:W-:Y:S01]  /*80f0*/  IMAD.MOV.U32 R6, RZ, RZ, R17 ;  /* 0x000000ffff067224 */ /* 0x000fe200078e0011 */
[----:B------:R-:W-:Y:S02]  /*8100*/  SEL R10, R11, R30, !P4 ;  /* 0x0000001e0b0a7207 */ /* 0x000fe40006000000 */
[----:B------:R-:W-:-:S07]  /*8110*/  SEL R30, R30, R11, !P4 ;  /* 0x0000000b1e1e7207 */ /* 0x000fce0006000000 */
.L_x_169:
[----:B------:R-:W-:Y:S01]  /*8120*/  LOP3.LUT P1, RZ, R7, 0xff, RZ, 0xc0, !PT ;  /* 0x000000ff07ff7812 */ /* 0x000fe2000782c0ff */
[----:B------:R-:W-:-:S12]  /*8130*/  IMAD.MOV.U32 R7, RZ, RZ, R30 ;  /* 0x000000ffff077224 */ /* 0x000fd800078e001e */
[----:B------:R-:W-:Y:S05]  /*8140*/  @P1 BRA `(.L_x_172) ;  /* 0xffffff9000441947 */ /* 0x000fea000383ffff */
[----:B------:R-:W-:Y:S05]  /*8150*/  EXIT ;  /* 0x000000000000794d */ /* 0x000fea0003800000 */
.L_x_8:
[----:B0-----:R-:W-:Y:S01]  /*8160*/  ULDC.64 UR4, c[0x0][0x650] ;  /* 0x0001940000047ab9 */ /* 0x001fe20000000a00 */
        /* <DEDUP_REMOVED lines=25> */
.L_x_174:
[----:B------:R-:W0:Y:S01]  /*8300*/  LDC.64 R28, c[0x0][0x640] ;  /* 0x00019000ff1c7b82 */ /* 0x000e220000000a00 */
[-CC-:B------:R-:W-:Y:S01]  /*8310*/  SHF.R.U64 R21, R16, R10.reuse, R17.reuse ;  /* 0x0000000a10157219 */ /* 0x180fe20000001211 */
[----:B------:R-:W-:Y:S01]  /*8320*/  IMAD.MOV.U32 R27, RZ, RZ, 0x1 ;  /* 0x00000001ff1b7424 */ /* 0x000fe200078e00ff */
[----:B------:R-:W-:Y:S02]  /*8330*/  SHF.R.U32.HI R5, RZ, R10, R17 ;  /* 0x0000000aff057219 */ /* 0x000fe40000011611 */
[----:B------:R-:W-:-:S03]  /*8340*/  IADD3 R7, P0, RZ, -R21, RZ ;  /* 0x80000015ff077210 */ /* 0x000fc60007f1e0ff */
[----:B------:R-:W1:Y:S02]  /*8350*/  LDC R14, c[0x0][0x618] ;  /* 0x00018600ff0e7b82 */ /* 0x000e640000000800 */
[----:B------:R-:W-:Y:S02]  /*8360*/  IMAD.X R5, RZ, RZ, ~R5, P0 ;  /* 0x000000ffff057224 */ /* 0x000fe400000e0e05 */
[----:B------:R-:W-:-:S04]  /*8370*/  IMAD.WIDE.U32 R12, R7, R24, R2 ;  /* 0x00000018070c7225 */ /* 0x000fc800078e0002 */
[----:B------:R-:W2:Y:S01]  /*8380*/  LDC R16, c[0x0][0x608] ;  /* 0x00018200ff107b82 */ /* 0x000ea20000000800 */
[----:B------:R-:W-:-:S04]  /*8390*/  IMAD R10, R5, R24, RZ ;  /* 0x00000018050a7224 */ /* 0x000fc800078e02ff */
[----:B------:R-:W-:Y:S02]  /*83a0*/  IMAD R5, R7, R25, R10 ;  /* 0x0000001907057224 */ /* 0x000fe400078e020a */
[----:B------:R-:W-:Y:S01]  /*83b0*/  IMAD.MOV.U32 R7, RZ, RZ, -0x1 ;  /* 0xffffffffff077424 */ /* 0x000fe200078e00ff */
[----:B------:R-:W3:Y:S01]  /*83c0*/  LDC R26, c[0x0][0x658] ;  /* 0x00019600ff1a7b82 */ /* 0x000ee20000000800 */
[----:B------:R-:W-:Y:S01]  /*83d0*/  IMAD.IADD R5, R13, 0x1, R5 ;  /* 0x000000010d057824 */ /* 0x000fe200078e0205 */
[----:B0-----:R-:W-:-:S04]  /*83e0*/  ISETP.NE.U32.AND P0, PT, R28, RZ, PT ;  /* 0x000000ff1c00720c */ /* 0x001fc80003f05070 */
        /* <DEDUP_REMOVED lines=8> */
[-CC-:B---3--:R-:W-:Y:S02]  /*8470*/  SHF.R.U64 R24, R22, R26.reuse, R5.reuse ;  /* 0x0000001a16187219 */ /* 0x188fe40000001205 */
[-C--:B------:R-:W-:Y:S02]  /*8480*/  SHF.L.U32 R7, R7, R26.reuse, RZ ;  /* 0x0000001a07077219 */ /* 0x080fe400000006ff */
[----:B------:R-:W-:Y:S01]  /*8490*/  SHF.R.U32.HI R13, RZ, R26, R5 ;  /* 0x0000001aff0d7219 */ /* 0x000fe20000011605 */
[----:B------:R-:W-:Y:S01]  /*84a0*/  IMAD.MOV.U32 R12, RZ, RZ, R24 ;  /* 0x000000ffff0c7224 */ /* 0x000fe200078e0018 */
[----:B------:R-:W-:Y:S01]  /*84b0*/  LOP3.LUT R31, RZ, R7, RZ, 0x33, !PT ;  /* 0x00000007ff1f7212 */ /* 0x000fe200078e33ff */
[----:B------:R-:W3:Y:S01]  /*84c0*/  LDC R30, c[0x0][0x610] ;  /* 0x00018400ff1e7b82 */ /* 0x000ee20000000800 */
[----:B------:R-:W-:Y:S05]  /*84d0*/  @!P0 BRA `(.L_x_175) ;  /* 0x0000000000288947 */ /* 0x000fea0003800000 */
        /* <DEDUP_REMOVED lines=10> */
.L_x_175:
[----:B-1----:R-:W-:Y:S01]  /*8580*/  SHF.R.U64 R10, R12, R10, R13 ;  /* 0x0000000a0c0a7219 */ /* 0x002fe2000000120d */
[----:B0-----:R-:W-:Y:S01]  /*8590*/  VIADD R9, R23, 0xffffffff ;  /* 0xffffffff17097836 */ /* 0x001fe20000000000 */
[----:B------:R-:W-:Y:S01]  /*85a0*/  SHF.L.U32 R27, R27, R26, RZ ;  /* 0x0000001a1b1b7219 */ /* 0x000fe200000006ff */
[----:B------:R-:W-:Y:S01]  /*85b0*/  @P4 IMAD R11, R19, R20, R8 ;  /* 0x00000014130b4224 */ /* 0x000fe200078e0208 */
[----:B------:R-:W-:Y:S01]  /*85c0*/  LOP3.LUT R5, R22, R31, RZ, 0xc0, !PT ;  /* 0x0000001f16057212 */ /* 0x000fe200078ec0ff */
[----:B------:R-:W-:Y:S01]  /*85d0*/  IMAD.MOV R7, RZ, RZ, -R10 ;  /* 0x000000ffff077224 */ /* 0x000fe200078e0a0a */
[----:B------:R-:W-:Y:S01]  /*85e0*/  LOP3.LUT R18, R18, R9, RZ, 0xc0, !PT ;  /* 0x0000000912127212 */ /* 0x000fe200078ec0ff */
[----:B------:R-:W-:Y:S02]  /*85f0*/  IMAD.MOV.U32 R16, RZ, RZ, R21 ;  /* 0x000000ffff107224 */ /* 0x000fe400078e0015 */
[----:B------:R-:W-:Y:S02]  /*8600*/  IMAD R10, R27, R10, R5 ;  /* 0x0000000a1b0a7224 */ /* 0x000fe400078e0205 */
[----:B--2---:R-:W-:-:S02]  /*8610*/  IMAD R5, R7, R25, R24 ;  /* 0x0000001907057224 */ /* 0x004fc400078e0218 */
[----:B------:R-:W-:Y:S02]  /*8620*/  IMAD.MOV.U32 R7, RZ, RZ, 0x1 ;  /* 0x00000001ff077424 */ /* 0x000fe400078e00ff */
[----:B---3--:R-:W-:Y:S02]  /*8630*/  IMAD R11, R10, R30, R11 ;  /* 0x0000001e0a0b7224 */ /* 0x008fe400078e020b */
[----:B------:R-:W-:Y:S01]  /*8640*/  IMAD R18, R5, R23, R18 ;  /* 0x0000001705127224 */ /* 0x000fe200078e0212 */
[----:B------:R-:W-:-:S04]  /*8650*/  PRMT R5, R7, 0x7610, R5 ;  /* 0x0000761007057816 */ /* 0x000fc80000000005 */
[----:B------:R-:W-:Y:S02]  /*8660*/  SEL R7, R18, R11, !P4 ;  /* 0x0000000b12077207 */ /* 0x000fe40006000000 */
[----:B------:R-:W-:-:S07]  /*8670*/  SEL R18, R11, R18, !P4 ;  /* 0x000000120b127207 */ /* 0x000fce0006000000 */
.L_x_173:
[----:B------:R-:W-:-:S08]  /*8680*/  NOP ;  /* 0x0000000000007918 */ /* 0x000fd00000000000 */
[----:B------:R-:W0:-:S00]  /*8690*/  USETMAXREG.DEALLOC.CTAPOOL 0x28 ;  /* 0x00000028000079c8 */ /* 0x000e0000080e0500 */
[----:B0-----:R-:W-:-:S13]  /*86a0*/  ISETP.NE.AND P0, PT, R6, RZ, PT ;  /* 0x000000ff0600720c */ /* 0x001fda0003f05270 */
[----:B------:R-:W-:Y:S05]  /*86b0*/  @P0 EXIT ;  /* 0x000000000000094d */ /* 0x000fea0003800000 */
[----:B------:R-:W-:Y:S01]  /*86c0*/  LOP3.LUT P0, RZ, R5, 0xff, RZ, 0xc0, !PT ;  /* 0x000000ff05ff7812 */ /* 0x000fe2000780c0ff */
[----:B------:R-:W-:Y:S02]  /*86d0*/  IMAD.MOV.U32 R5, RZ, RZ, 0x1 ;  /* 0x00000001ff057424 */ /* 0x000fe400078e00ff */
[----:B------:R-:W-:-:S10]  /*86e0*/  IMAD.MOV.U32 R17, RZ, RZ, RZ ;  /* 0x000000ffff117224 */ /* 0x000fd400078e00ff */
[----:B------:R-:W-:Y:S05]  /*86f0*/  @!P0 BRA `(.L_x_176) ;  /* 0x0000000c00348947 */ /* 0x000fea0003800000 */
[----:B------:R-:W0:Y:S01]  /*8700*/  LDC R5, c[0x0][0x28c] ;  /* 0x0000a300ff057b82 */ /* 0x000e220000000800 */
[----:B------:R-:W-:Y:S01]  /*8710*/  ULDC UR5, c[0x0][0x658] ;  /* 0x0001960000057ab9 */ /* 0x000fe20000000800 */
[----:B------:R-:W-:Y:S01]  /*8720*/  UMOV UR7, 0xffffffff ;  /* 0xffffffff00077882 */ /* 0x000fe20000000000 */
[----:B------:R-:W-:Y:S01]  /*8730*/  ULDC UR6, c[0x0][0xc] ;  /* 0x0000030000067ab9 */ /* 0x000fe20000000800 */
[----:B------:R-:W-:Y:S01]  /*8740*/  USHF.L.U32 UR8, UR7, UR5, URZ ;  /* 0x0000000507087299 */ /* 0x000fe2000800063f */
[----:B------:R-:W-:Y:S01]  /*8750*/  BSSY B0, `(.L_x_176) ;  /* 0x00000c7000007945 */ /* 0x000fe20003800000 */
[----:B------:R-:W-:Y:S01]  /*8760*/  UMOV UR9, 0x1 ;  /* 0x0000000100097882 */ /* 0x000fe20000000000 */
[----:B------:R-:W-:Y:S01]  /*8770*/  ULDC UR7, c[0x0][0x10] ;  /* 0x0000040000077ab9 */ /* 0x000fe20000000800 */
[----:B------:R-:W1:Y:S01]  /*8780*/  S2UR UR10, SR_CgaCtaId ;  /* 0x00000000000a79c3 */ /* 0x000e620000008800 */
[----:B------:R-:W-:Y:S01]  /*8790*/  UIMAD.WIDE.U32 UR6, UR6, UR7, URZ ;  /* 0x00000007060672a5 */ /* 0x000fe2000f8e003f */
[----:B------:R-:W-:Y:S01]  /*87a0*/  IMAD.MOV.U32 R14, RZ, RZ, 0x1 ;  /* 0x00000001ff0e7424 */ /* 0x000fe200078e00ff */
[----:B------:R-:W-:Y:S01]  /*87b0*/  USHF.L.U32 UR18, UR9, UR5, URZ ;  /* 0x0000000509127299 */ /* 0x000fe2000800063f */
[----:B------:R-:W-:Y:S01]  /*87c0*/  LOP3.LUT R15, R4, 0x2, RZ, 0xfc, !PT ;  /* 0x00000002040f7812 */ /* 0x000fe200078efcff */
[----:B------:R-:W-:Y:S01]  /*87d0*/  IMAD.MOV.U32 R17, RZ, RZ, RZ ;  /* 0x000000ffff117224 */ /* 0x000fe200078e00ff */
[----:B------:R-:W-:Y:S01]  /*87e0*/  ULDC UR5, c[0x0][0x14] ;  /* 0x0000050000057ab9 */ /* 0x000fe20000000800 */
[----:B------:R-:W-:Y:S01]  /*87f0*/  ULDC UR4, c[0x0][0x600] ;  /* 0x0001800000047ab9 */ /* 0x000fe20000000800 */
[----:B------:R-:W-:-:S02]  /*8800*/  UIMAD.WIDE.U32 UR22, UR6, UR5, URZ ;  /* 0x00000005061672a5 */ /* 0x000fc4000f8e003f */
[----:B------:R-:W-:Y:S02]  /*8810*/  UIMAD UR13, UR7, UR5, URZ ;  /* 0x00000005070d72a4 */ /* 0x000fe4000f8e023f */
[----:B------:R-:W-:Y:S02]  /*8820*/  UIADD3 UR4, UR4, -0x1, URZ ;  /* 0xffffffff04047890 */ /* 0x000fe4000fffe03f */
[----:B------:R-:W-:Y:S01]  /*8830*/  ULOP3.LUT UR17, URZ, UR8, URZ, 0x33, !UPT ;  /* 0x000000083f117292 */ /* 0x000fe2000f8e333f */
[----:B0-----:R-:W-:Y:S01]  /*8840*/  VIADD R5, R5, 0x3f ;  /* 0x0000003f05057836 */ /* 0x001fe20000000000 */
[----:B------:R-:W-:Y:S01]  /*8850*/  UIADD3 UR13, UR23, UR13, URZ ;  /* 0x0000000d170d7290 */ /* 0x000fe2000fffe03f */
[----:B------:R-:W-:-:S03]  /*8860*/  ULDC.64 UR24, c[0x0][0x198] ;  /* 0x0000660000187ab9 */ /* 0x000fc60000000a00 */
[----:B------:R-:W-:Y:S01]  /*8870*/  SHF.R.S32.HI R6, RZ, 0x1f, R5 ;  /* 0x0000001fff067819 */ /* 0x000fe20000011405 */
[----:B-1----:R-:W-:-:S03]  /*8880*/  IMAD.U32 R11, RZ, RZ, UR10 ;  /* 0x0000000aff0b7e24 */ /* 0x002fc6000f8e00ff */
[----:B------:R-:W-:Y:S01]  /*8890*/  LEA.HI R6, R6, R5, RZ, 0x6 ;  /* 0x0000000506067211 */ /* 0x000fe200078f30ff */
[----:B------:R-:W-:-:S03]  /*88a0*/  IMAD.MOV.U32 R5, RZ, RZ, 0x1 ;  /* 0x00000001ff057424 */ /* 0x000fc600078e00ff */
[----:B------:R-:W-:-:S05]  /*88b0*/  SHF.R.S32.HI R10, RZ, 0x6, R6 ;  /* 0x00000006ff0a7819 */ /* 0x000fca0000011406 */
[----:B------:R-:W-:-:S07]  /*88c0*/  VIADD R12, R10, 0x1 ;  /* 0x000000010a0c7836 */ /* 0x000fce0000000000 */
.L_x_187:
[----:B------:R-:W-:-:S03]  /*88d0*/  UMOV UR5, 0xffffffff ;  /* 0xffffffff00057882 */ /* 0x000fc60000000000 */
[----:B------:R-:W-:Y:S05]  /*88e0*/  BRA.DIV UR5, `(.L_x_177) ;  /* 0x0000001205a47947 */ /* 0x000fea000b800000 */
[----:B------:R-:W-:-:S13]  /*88f0*/  ELECT P0, URZ, PT ;  /* 0x00000000003f782f */ /* 0x000fda0003800000 */
.L_x_205:
[----:B------:R-:W0:Y:S01]  /*8900*/  LDC R6, c[0x0][0x28c] ;  /* 0x0000a300ff067b82 */ /* 0x000e220000000800 */
[----:B------:R-:W-:Y:S01]  /*8910*/  BSSY B1, `(.L_x_178) ;  /* 0x000003a000017945 */ /* 0x000fe20003800000 */
[----:B0-----:R-:W-:-:S13]  /*8920*/  ISETP.LT.OR P0, PT, R6, 0x1, !P0 ;  /* 0x000000010600780c */ /* 0x001fda0004701670 */
[----:B------:R-:W-:Y:S05]  /*8930*/  @P0 BRA `(.L_x_179) ;  /* 0x0000000000dc0947 */ /* 0x000fea0003800000 */
[----:B------:R-:W-:Y:S02]  /*8940*/  IMAD R18, R18, 0x8, R11 ;  /* 0x0000000812127824 */ /* 0x000fe400078e020b */
[----:B------:R-:W-:Y:S02]  /*8950*/  IMAD.SHL.U32 R19, R7, 0x40, RZ ;  /* 0x0000004007137824 */ /* 0x000fe400078e00ff */
[----:B------:R-:W-:Y:S02]  /*8960*/  IMAD.MOV.U32 R22, RZ, RZ, RZ ;  /* 0x000000ffff167224 */ /* 0x000fe400078e00ff */
[----:B------:R-:W-:Y:S02]  /*8970*/  IMAD.MOV.U32 R6, RZ, RZ, R12 ;  /* 0x000000ffff067224 */ /* 0x000fe400078e000c */
[----:B------:R-:W-:Y:S02]  /*8980*/  IMAD.MOV.U32 R7, RZ, RZ, R5 ;  /* 0x000000ffff077224 */ /* 0x000fe400078e0005 */
[----:B------:R-:W-:-:S02]  /*8990*/  IMAD.MOV.U32 R8, RZ, RZ, R17 ;  /* 0x000000ffff087224 */ /* 0x000fc400078e0011 */
[----:B------:R-:W-:-:S07]  /*89a0*/  IMAD.SHL.U32 R20, R18, 0x20, RZ ;  /* 0x0000002012147824 */ /* 0x000fce00078e00ff */
.L_x_182:
[----:B------:R-:W0:Y:S01]  /*89b0*/  S2UR UR5, SR_CgaCtaId ;  /* 0x00000000000579c3 */ /* 0x000e220000008800 */
[----:B------:R-:W-:Y:S02]  /*89c0*/  MOV R18, 0x400 ;  /* 0x0000040000127802 */ /* 0x000fe40000000f00 */
[----:B------:R-:W-:Y:S02]  /*89d0*/  SHF.L.U32 R9, R7, 0x1f, RZ ;  /* 0x0000001f07097819 */ /* 0x000fe400000006ff */
[----:B------:R-:W-:-:S13]  /*89e0*/  LOP3.LUT P1, RZ, R0, 0x7f, RZ, 0xc0, !PT ;  /* 0x0000007f00ff7812 */ /* 0x000fda000782c0ff */
[----:B------:R-:W1:Y:S01]  /*89f0*/  @!P1 LDC R13, c[0x0][0x500] ;  /* 0x00014000ff0d9b82 */ /* 0x000e620000000800 */
[----:B0-----:R-:W-:-:S05]  /*8a00*/  IMAD.U32 R11, RZ, RZ, UR5 ;  /* 0x00000005ff0b7e24 */ /* 0x001fca000f8e00ff */
[----:B------:R-:W-:-:S05]  /*8a10*/  LEA R21, R11, R18, 0x18 ;  /* 0x000000120b157211 */ /* 0x000fca00078ec0ff */
[----:B------:R-:W-:-:S04]  /*8a20*/  IMAD R18, R8, 0x8, R21 ;  /* 0x0000000808127824 */ /* 0x000fc800078e0215 */
[----:B------:R-:W0:Y:S02]  /*8a30*/  SYNCS.PHASECHK.TRANS64.TRYWAIT P0, [R18+URZ+0x58], R9 ;  /* 0x00005809120075a7 */ /* 0x000e24000800017f */
[----:B01----:R-:W-:Y:S05]  /*8a40*/  @!P0 BRA `(.L_x_180) ;  /* 0x00000010006c8947 */ /* 0x003fea0003800000 */
.L_x_206:
[----:B0-----:R-:W-:Y:S01]  /*8a50*/  PRMT R9, R15, 0x9910, RZ ;  /* 0x000099100f097816 */ /* 0x001fe200000000ff */
[----:B------:R0:W-:Y:S03]  /*8a60*/  @!P1 SYNCS.ARRIVE.TRANS64 RZ, [R18+URZ], R13 ;  /* 0x0000000d12ff99a7 */ /* 0x0001e6000800003f */
[----:B------:R-:W-:-:S13]  /*8a70*/  ISETP.NE.AND P0, PT, R9, 0x2, PT ;  /* 0x000000020900780c */ /* 0x000fda0003f05270 */
[----:B0-----:R-:W-:Y:S05]  /*8a80*/  @P0 BRA `(.L_x_181) ;  /* 0x0000000000040947 */ /* 0x001fea0003800000 */
[----:B------:R-:W-:Y:S01]  /*8a90*/  BPT.TRAP 0x1 ;  /* 0x000000040000795c */ /* 0x000fe20000300000 */
.L_x_181:
[----:B------:R-:W-:Y:S01]  /*8aa0*/  IMAD R9, R8, 0x8, R11 ;  /* 0x0000000808097824 */ /* 0x000fe200078e020b */
[----:B------:R-:W-:Y:S01]  /*8ab0*/  R2UR UR9, R18 ;  /* 0x00000000120972ca */ /* 0x000fe200000e0000 */
[----:B------:R-:W-:Y:S01]  /*8ac0*/  VIADD R6, R6, 0xffffffff ;  /* 0xffffffff06067836 */ /* 0x000fe20000000000 */
[----:B------:R-:W-:Y:S01]  /*8ad0*/  UIADD3 UR6, UP0, UR24, 0xf0, URZ ;  /* 0x000000f018067890 */ /* 0x000fe2000ff1e03f */
[--C-:B------:R-:W-:Y:S01]  /*8ae0*/  IMAD.U32 R9, R9, 0x800, R21.reuse ;  /* 0x0000080009097824 */ /* 0x100fe200078e0015 */
[----:B------:R-:W-:Y:S01]  /*8af0*/  R2UR UR11, R20 ;  /* 0x00000000140b72ca */ /* 0x000fe200000e0000 */
[----:B------:R-:W-:Y:S01]  /*8b00*/  IMAD R21, R8, 0x1000, R21 ;  /* 0x0000100008157824 */ /* 0x000fe200078e0215 */
[----:B------:R-:W-:Y:S01]  /*8b10*/  R2UR UR10, R22 ;  /* 0x00000000160a72ca */ /* 0x000fe200000e0000 */
[----:B------:R-:W-:Y:S01]  /*8b20*/  UIADD3 UR26, UP1, UR24, 0x1f0, URZ ;  /* 0x000001f0181a7890 */ /* 0x000fe2000ff3e03f */
[----:B------:R-:W-:Y:S01]  /*8b30*/  R2UR UR5, R9 ;  /* 0x00000000090572ca */ /* 0x000fe200000e0000 */
[----:B------:R-:W-:Y:S01]  /*8b40*/  UIADD3.X UR7, URZ, UR25, URZ, UP0, !UPT ;  /* 0x000000193f077290 */ /* 0x000fe200087fe43f */
[----:B------:R-:W-:Y:S01]  /*8b50*/  R2UR UR8, R21 ;  /* 0x00000000150872ca */ /* 0x000fe200000e0000 */
[----:B------:R-:W-:Y:S01]  /*8b60*/  VIADD R8, R8, 0x1 ;  /* 0x0000000108087836 */ /* 0x000fe20000000000 */
[----:B------:R-:W-:Y:S01]  /*8b70*/  R2UR UR12, R16 ;  /* 0x00000000100c72ca */ /* 0x000fe200000e0000 */
[----:B------:R-:W-:Y:S01]  /*8b80*/  UIADD3.X UR27, URZ, UR25, URZ, UP1, !UPT ;  /* 0x000000193f1b7290 */ /* 0x000fe20008ffe43f */
[----:B------:R-:W-:Y:S01]  /*8b90*/  R2UR UR19, R19 ;  /* 0x00000000131372ca */ /* 0x000fe200000e0000 */
[----:B------:R-:W-:Y:S01]  /*8ba0*/  UMOV UR20, 0xff0000 ;  /* 0x00ff000000147882 */ /* 0x000fe20000000000 */
[----:B------:R-:W-:Y:S01]  /*8bb0*/  ISETP.GT.AND P1, PT, R6, 0x1, PT ;  /* 0x000000010600780c */ /* 0x000fe20003f24270 */
[----:B------:R-:W-:Y:S01]  /*8bc0*/  UMOV UR14, 0x0 ;  /* 0x00000000000e7882 */ /* 0x000fe20000000000 */
[----:B------:R-:W-:Y:S01]  /*8bd0*/  UMOV UR15, 0x10000000 ;  /* 0x10000000000f7882 */ /* 0x000fe20000000000 */
[----:B------:R-:W-:Y:S01]  /*8be0*/  ISETP.NE.AND P0, PT, R8, 0xb, PT ;  /* 0x0000000b0800780c */ /* 0x000fe20003f05270 */
[----:B------:R-:W-:Y:S01]  /*8bf0*/  VIADD R22, R22, 0x40 ;  /* 0x0000004016167836 */ /* 0x000fe20000000000 */
[----:B------:R-:W-:-:S02]  /*8c00*/  UIADD3 UR5, UR5, 0x180, URZ ;  /* 0x0000018005057890 */ /* 0x000fc4000fffe03f */
[----:B------:R-:W-:Y:S01]  /*8c10*/  UIADD3 UR16, UR8, 0x2c180, URZ ;  /* 0x0002c18008107890 */ /* 0x000fe2000fffe03f */
[----:B------:R-:W-:Y:S02]  /*8c20*/  SEL R18, RZ, 0x1, P0 ;  /* 0x00000001ff127807 */ /* 0x000fe40000000000 */
[----:B------:R-:W-:Y:S02]  /*8c30*/  SEL R8, R8, RZ, P0 ;  /* 0x000000ff08087207 */ /* 0x000fe40000000000 */
[----:B------:R-:W-:Y:S01]  /*8c40*/  UMOV UR8, UR5 ;  /* 0x0000000500087c82 */ /* 0x000fe20008000000 */
[----:B------:R-:W-:Y:S01]  /*8c50*/  LOP3.LUT R7, R7, R18, RZ, 0x3c, !PT ;  /* 0x0000001207077212 */ /* 0x000fe200078e3cff */
[----:B------:R0:W-:Y:S02]  /*8c60*/  UTMALDG.3D.MULTICAST [UR8], [UR6], UR20, desc[UR14] ;  /* 0x00000e08060073b4 */ /* 0x0001e40008011814 */
[----:B0-----:R-:W-:Y:S01]  /*8c70*/  UMOV UR8, UR16 ;  /* 0x0000001000087c82 */ /* 0x001fe20008000000 */
[----:B------:R-:W-:-:S02]  /*8c80*/  UMOV UR11, UR19 ;  /* 0x00000013000b7c82 */ /* 0x000fc40008000000 */
[----:B------:R0:W-:Y:S02]  /*8c90*/  UTMALDG.3D [UR8], [UR26], desc[UR14] ;  /* 0x00000e081a0075b4 */ /* 0x0001e40008011000 */
[----:B0-----:R-:W-:Y:S05]  /*8ca0*/  @P1 BRA `(.L_x_182) ;  /* 0xfffffffc00401947 */ /* 0x001fea000383ffff */
.L_x_179:
[----:B------:R-:W-:Y:S05]  /*8cb0*/  BSYNC B1 ;  /* 0x0000000000017941 */ /* 0x000fea0003800000 */
.L_x_178:
[----:B------:R-:W-:Y:S01]  /*8cc0*/  LOP3.LUT P1, RZ, R14, 0xff, RZ, 0xc0, !PT ;  /* 0x000000ff0eff7812 */ /* 0x000fe2000782c0ff */
[C---:B------:R-:W-:Y:S01]  /*8cd0*/  IMAD.IADD R17, R10.reuse, 0x1, R17 ;  /* 0x000000010a117824 */ /* 0x040fe200078e0211 */
[----:B------:R-:W-:Y:S01]  /*8ce0*/  ULDC.64 UR6, c[0x0][0x650] ;  /* 0x0001940000067ab9 */ /* 0x000fe20000000a00 */
[C---:B------:R-:W-:Y:S01]  /*8cf0*/  ISETP.GE.U32.AND P2, PT, R10.reuse, 0xb, PT ;  /* 0x0000000b0a00780c */ /* 0x040fe20003f46070 */
[----:B------:R-:W-:Y:S01]  /*8d00*/  BSSY B1, `(.L_x_183) ;  /* 0x0000069000017945 */ /* 0x000fe20003800000 */
[----:B------:R-:W-:Y:S01]  /*8d10*/  IMAD.MOV.U32 R18, RZ, RZ, -0x1 ;  /* 0xffffffffff127424 */ /* 0x000fe200078e00ff */
[----:B------:R-:W-:Y:S01]  /*8d20*/  ISETP.GT.U32.AND P0, PT, R17, 0xa, PT ;  /* 0x0000000a1100780c */ /* 0x000fe20003f04070 */
[----:B------:R-:W-:Y:S01]  /*8d30*/  IMAD.MOV.U32 R16, RZ, RZ, -0x1 ;  /* 0xffffffffff107424 */ /* 0x000fe200078e00ff */
[----:B------:R-:W-:Y:S02]  /*8d40*/  PRMT R14, RZ, 0x7610, R14 ;  /* 0x00007610ff0e7816 */ /* 0x000fe4000000000e */
[----:B------:R-:W-:-:S03]  /*8d50*/  ISETP.LT.U32.AND P0, PT, R10, 0xb, P0 ;  /* 0x0000000b0a00780c */ /* 0x000fc60000701070 */
[----:B------:R-:W0:Y:S01]  /*8d60*/  @P1 S2R R11, SR_CgaCtaId ;  /* 0x00000000000b1919 */ /* 0x000e220000008800 */
[----:B------:R-:W-:-:S04]  /*8d70*/  @P1 MOV R6, 0x400 ;  /* 0x0000040000061802 */ /* 0x000fc80000000f00 */
[----:B0-----:R-:W-:Y:S01]  /*8d80*/  @P1 LEA R8, R11, R6, 0x18 ;  /* 0x000000060b081211 */ /* 0x001fe200078ec0ff */
[----:B------:R-:W-:Y:S01]  /*8d90*/  IMAD.WIDE.U32 R6, R17, -0x45d1745d, RZ ;  /* 0xba2e8ba311067825 */ /* 0x000fe200078e00ff */
[----:B------:R-:W-:Y:S02]  /*8da0*/  SEL R6, RZ, 0x1, !P0 ;  /* 0x00000001ff067807 */ /* 0x000fe40004000000 */
[----:B------:R0:W-:Y:S01]  /*8db0*/  @P1 SYNCS.ARRIVE.TRANS64.A1T0 RZ, [R8+URZ+0xc8], RZ ;  /* 0x0000c8ff08ff19a7 */ /* 0x0001e2000810003f */
[----:B------:R-:W-:Y:S02]  /*8dc0*/  IADD3 R2, P1, R2, UR22, RZ ;  /* 0x0000001602027c10 */ /* 0x000fe4000ff3e0ff */
[----:B------:R-:W-:Y:S02]  /*8dd0*/  LOP3.LUT R5, R5, R6, RZ, 0x3c, !PT ;  /* 0x0000000605057212 */ /* 0x000fe400078e3cff */
[----:B------:R-:W-:Y:S02]  /*8de0*/  IADD3.X R3, R3, UR13, RZ, P1, !PT ;  /* 0x0000000d03037c10 */ /* 0x000fe40008ffe4ff */
[----:B------:R-:W-:-:S02]  /*8df0*/  ISETP.GE.U32.AND P0, PT, R2, UR6, PT ;  /* 0x0000000602007c0c */ /* 0x000fc4000bf06070 */
[----:B0-----:R-:W-:Y:S01]  /*8e00*/  SHF.R.U32.HI R8, RZ, 0x3, R7 ;  /* 0x00000003ff087819 */ /* 0x001fe20000011607 */
[----:B------:R-:W-:Y:S01]  /*8e10*/  IMAD.MOV.U32 R7, RZ, RZ, -0x1 ;  /* 0xffffffffff077424 */ /* 0x000fe200078e00ff */
[----:B------:R-:W-:Y:S02]  /*8e20*/  ISETP.GE.U32.AND.EX P0, PT, R3, UR7, PT, P0 ;  /* 0x0000000703007c0c */ /* 0x000fe4000bf06100 */
[----:B------:R-:W-:Y:S01]  /*8e30*/  @P2 LOP3.LUT R5, R5, 0x1, R8, 0x78, !PT ;  /* 0x0000000105052812 */ /* 0x000fe200078e7808 */
[----:B------:R-:W-:Y:S01]  /*8e40*/  IMAD R17, R8, -0xb, R17 ;  /* 0xfffffff508117824 */ /* 0x000fe200078e0211 */
[----:B------:R-:W-:-:S09]  /*8e50*/  PRMT R6, RZ, 0x7610, R6 ;  /* 0x00007610ff067816 */ /* 0x000fd20000000006 */
[----:B------:R-:W-:Y:S05]  /*8e60*/  @P0 BRA `(.L_x_184) ;  /* 0x0000000400480947 */ /* 0x000fea0003800000 */
[----:B------:R-:W0:Y:S01]  /*8e70*/  S2R R18, SR_CTAID.X ;  /* 0x0000000000127919 */ /* 0x000e220000002500 */
[----:B------:R-:W-:Y:S01]  /*8e80*/  ULDC.64 UR6, c[0x0][0x628] ;  /* 0x00018a0000067ab9 */ /* 0x000fe20000000a00 */
[----:B------:R-:W1:Y:S01]  /*8e90*/  LDC R19, c[0x0][0x144] ;  /* 0x00005100ff137b82 */ /* 0x000e620000000800 */
[----:B------:R-:W-:Y:S01]  /*8ea0*/  ISETP.NE.U32.AND P0, PT, RZ, UR6, PT ;  /* 0x00000006ff007c0c */ /* 0x000fe2000bf05070 */
[----:B------:R-:W2:Y:S01]  /*8eb0*/  S2R R13, SR_CTAID.Y ;  /* 0x00000000000d7919 */ /* 0x000ea20000002600 */
[----:B------:R-:W-:Y:S01]  /*8ec0*/  ULDC UR8, c[0x0][0x630] ;  /* 0x00018c0000087ab9 */ /* 0x000fe20000000800 */
[----:B------:R-:W-:Y:S01]  /*8ed0*/  ULDC UR9, c[0x0][0x150] ;  /* 0x0000540000097ab9 */ /* 0x000fe20000000800 */
[----:B------:R-:W-:Y:S01]  /*8ee0*/  ISETP.NE.AND.EX P0, PT, RZ, UR7, PT, P0 ;  /* 0x00000007ff007c0c */ /* 0x000fe2000bf05300 */
[----:B------:R-:W-:Y:S02]  /*8ef0*/  IMAD.MOV.U32 R6, RZ, RZ, R2 ;  /* 0x000000ffff067224 */ /* 0x000fe400078e0002 */
[----:B------:R-:W-:Y:S01]  /*8f00*/  IMAD.MOV.U32 R7, RZ, RZ, R3 ;  /* 0x000000ffff077224 */ /* 0x000fe200078e0003 */
[----:B0-----:R-:W-:-:S09]  /*8f10*/  I2FP.F32.U32 R20, R18 ;  /* 0x0000001200147245 */ /* 0x001fd20000201000 */
[----:B------:R-:W-:Y:S05]  /*8f20*/  @!P0 BRA `(.L_x_185) ;  /* 0x0000000000288947 */ /* 0x000fea0003800000 */
[----:B------:R-:W-:Y:S02]  /*8f30*/  ULDC UR5, c[0x0][0x634] ;  /* 0x00018d0000057ab9 */ /* 0x000fe40000000800 */
[----:B------:R-:W-:-:S05]  /*8f40*/  IADD3 R7, P0, R2, UR5, RZ ;  /* 0x0000000502077c10 */ /* 0x000fca000ff1e0ff */
[----:B------:R-:W-:-:S04]  /*8f50*/  IMAD.X R21, RZ, RZ, R3, P0 ;  /* 0x000000ffff157224 */ /* 0x000fc800000e0603 */
[----:B------:R-:W-:-:S04]  /*8f60*/  IMAD.WIDE.U32 R8, R21, UR6, RZ ;  /* 0x0000000615087c25 */ /* 0x000fc8000f8e00ff */
[----:B------:R-:W-:-:S04]  /*8f70*/  IMAD.WIDE.U32 R8, P0, R7, UR7, R8 ;  /* 0x0000000707087c25 */ /* 0x000fc8000f800008 */
[----:B------:R-:W-:-:S04]  /*8f80*/  IMAD.WIDE.U32 R6, R7, UR6, RZ ;  /* 0x0000000607067c25 */ /* 0x000fc8000f8e00ff */
[----:B------:R-:W-:Y:S01]  /*8f90*/  IMAD.MOV.U32 R6, RZ, RZ, R9 ;  /* 0x000000ffff067224 */ /* 0x000fe200078e0009 */
[----:B------:R-:W-:Y:S01]  /*8fa0*/  IADD3 RZ, P1, R7, R8, RZ ;  /* 0x0000000807ff7210 */ /* 0x000fe20007f3e0ff */
[----:B------:R-:W-:-:S04]  /*8fb0*/  IMAD.X R7, RZ, RZ, RZ, P0 ;  /* 0x000000ffff077224 */ /* 0x000fc800000e06ff */
[----:B------:R-:W-:-:S08]  /*8fc0*/  IMAD.WIDE.U32.X R6, R21, UR7, R6, P1 ;  /* 0x0000000715067c25 */ /* 0x000fd000088e0406 */
.L_x_185:
[----:B------:R-:W-:Y:S01]  /*8fd0*/  FMUL R20, R20, UR9 ;  /* 0x0000000914147c20 */ /* 0x000fe20008400000 */
[--C-:B------:R-:W-:Y:S01]  /*8fe0*/  SHF.R.U64 R16, R6, UR8, R7.reuse ;  /* 0x0000000806107c19 */ /* 0x100fe20008001207 */
[----:B------:R-:W-:Y:S01]  /*8ff0*/  ULDC.64 UR6, c[0x0][0x620] ;  /* 0x0001880000067ab9 */ /* 0x000fe20000000a00 */
[----:B------:R-:W-:Y:S01]  /*9000*/  SHF.R.U32.HI R6, RZ, UR8, R7 ;  /* 0x00000008ff067c19 */ /* 0x000fe20008011607 */
[----:B------:R-:W-:Y:S01]  /*9010*/  ULDC.64 UR8, c[0x0][0x640] ;  /* 0x0001900000087ab9 */ /* 0x000fe20000000a00 */
[----:B------:R-:W-:Y:S01]  /*9020*/  IADD3 R7, P0, RZ, -R16, RZ ;  /* 0x80000010ff077210 */ /* 0x000fe20007f1e0ff */
[----:B------:R-:W0:Y:S01]  /*9030*/  F2I.U32.TRUNC.NTZ R20, R20 ;  /* 0x0000001400147305 */ /* 0x000e22000020f000 */
[----:B------:R-:W3:Y:S01]  /*9040*/  LDC R22, c[0x0][0x148] ;  /* 0x00005200ff167b82 */ /* 0x000ee20000000800 */
[----:B------:R-:W-:Y:S02]  /*9050*/  ULDC UR5, c[0x0][0x618] ;  /* 0x0001860000057ab9 */ /* 0x000fe40000000800 */
[----:B------:R-:W-:Y:S01]  /*9060*/  IMAD.X R6, RZ, RZ, ~R6, P0 ;  /* 0x000000ffff067224 */ /* 0x000fe200000e0e06 */
[----:B------:R-:W-:-:S03]  /*9070*/  ISETP.NE.U32.AND P0, PT, RZ, UR8, PT ;  /* 0x00000008ff007c0c */ /* 0x000fc6000bf05070 */
[----:B------:R-:W-:Y:S01]  /*9080*/  IMAD R6, R6, UR6, RZ ;  /* 0x0000000606067c24 */ /* 0x000fe2000f8e02ff */
[----:B------:R-:W-:-:S03]  /*9090*/  ISETP.NE.AND.EX P0, PT, RZ, UR9, PT, P0 ;  /* 0x00000009ff007c0c */ /* 0x000fc6000bf05300 */
[C---:B------:R-:W-:Y:S02]  /*90a0*/  IMAD R9, R7.reuse, UR7, R6 ;  /* 0x0000000707097c24 */ /* 0x040fe4000f8e0206 */
[----:B------:R-:W-:Y:S01]  /*90b0*/  IMAD.WIDE.U32 R6, R7, UR6, R2 ;  /* 0x0000000607067c25 */ /* 0x000fe2000f8e0002 */
[----:B------:R-:W-:-:S03]  /*90c0*/  ULDC UR6, c[0x0][0x154] ;  /* 0x0000550000067ab9 */ /* 0x000fc60000000800 */
[----:B0-----:R-:W-:Y:S02]  /*90d0*/  IMAD.MOV R8, RZ, RZ, -R20 ;  /* 0x000000ffff087224 */ /* 0x001fe400078e0a14 */
[----:B------:R-:W-:Y:S02]  /*90e0*/  IMAD.IADD R7, R7, 0x1, R9 ;  /* 0x0000000107077824 */ /* 0x000fe400078e0209 */
[----:B-1----:R-:W-:Y:S01]  /*90f0*/  IMAD R18, R19, R8, R18 ;  /* 0x0000000813127224 */ /* 0x002fe200078e0212 */
[----:B--2---:R-:W-:Y:S02]  /*9100*/  I2FP.F32.U32 R8, R13 ;  /* 0x0000000d00087245 */ /* 0x004fe40000201000 */
[--C-:B------:R-:W-:Y:S02]  /*9110*/  SHF.R.U64 R19, R6, UR5, R7.reuse ;  /* 0x0000000506137c19 */ /* 0x100fe40008001207 */
[----:B------:R-:W-:Y:S01]  /*9120*/  SHF.R.U32.HI R6, RZ, UR5, R7 ;  /* 0x00000005ff067c19 */ /* 0x000fe20008011607 */
[----:B------:R-:W-:Y:S01]  /*9130*/  FMUL R8, R8, UR6 ;  /* 0x0000000608087c20 */ /* 0x000fe20008400000 */
[----:B------:R-:W-:-:S02]  /*9140*/  ULDC UR5, c[0x0][0x608] ;  /* 0x0001820000057ab9 */ /* 0x000fc40000000800 */
[--C-:B------:R-:W-:Y:S01]  /*9150*/  SHF.R.U64 R21, R19, UR5, R6.reuse ;  /* 0x0000000513157c19 */ /* 0x100fe20008001206 */
[----:B------:R0:W1:Y:S01]  /*9160*/  F2I.U32.TRUNC.NTZ R24, R8 ;  /* 0x0000000800187305 */ /* 0x000062000020f000 */
[----:B------:R-:W-:Y:S01]  /*9170*/  SHF.R.U32.HI R6, RZ, UR5, R6 ;  /* 0x00000005ff067c19 */ /* 0x000fe20008011606 */
[----:B------:R-:W-:-:S03]  /*9180*/  ULDC UR5, c[0x0][0x658] ;  /* 0x0001960000057ab9 */ /* 0x000fc60000000800 */
[--C-:B------:R-:W-:Y:S02]  /*9190*/  SHF.R.U64 R20, R21, UR5, R6.reuse ;  /* 0x0000000515147c19 */ /* 0x100fe40008001206 */
[----:B------:R-:W-:-:S03]  /*91a0*/  SHF.R.U32.HI R23, RZ, UR5, R6 ;  /* 0x00000005ff177c19 */ /* 0x000fc60008011606 */
[----:B------:R-:W-:Y:S02]  /*91b0*/  IMAD.MOV.U32 R6, RZ, RZ, R20 ;  /* 0x000000ffff067224 */ /* 0x000fe400078e0014 */
[----:B------:R-:W-:Y:S01]  /*91c0*/  IMAD.MOV.U32 R7, RZ, RZ, R23 ;  /* 0x000000ffff077224 */ /* 0x000fe200078e0017 */
[----:B0-----:R-:W-:Y:S06]  /*91d0*/  @!P0 BRA `(.L_x_186) ;  /* 0x0000000000288947 */ /* 0x001fec0003800000 */
        /* <DEDUP_REMOVED lines=10> */
.L_x_186:
[----:B------:R-:W-:Y:S01]  /*9280*/  ULDC UR5, c[0x0][0x648] ;  /* 0x0001920000057ab9 */ /* 0x000fe20000000800 */
[----:B------:R-:W-:Y:S01]  /*9290*/  LOP3.LUT R21, R21, UR17, RZ, 0xc0, !PT ;  /* 0x0000001115157c12 */ /* 0x000fe2000f8ec0ff */
[----:B-1----:R-:W-:Y:S01]  /*92a0*/  IMAD.MOV R24, RZ, RZ, -R24 ;  /* 0x000000ffff187224 */ /* 0x002fe200078e0a18 */
[----:B------:R-:W-:Y:S01]  /*92b0*/  SHF.R.U64 R6, R6, UR5, R7 ;  /* 0x0000000506067c19 */ /* 0x000fe20008001207 */
[----:B------:R-:W-:Y:S01]  /*92c0*/  ULDC UR5, c[0x0][0x638] ;  /* 0x00018e0000057ab9 */ /* 0x000fe20000000800 */
[----:B------:R-:W-:Y:S01]  /*92d0*/  LOP3.LUT R9, R19, UR4, RZ, 0xc0, !PT ;  /* 0x0000000413097c12 */ /* 0x000fe2000f8ec0ff */
[----:B---3--:R-:W-:Y:S01]  /*92e0*/  @P4 IMAD R18, R22, R24, R13 ;  /* 0x0000001816124224 */ /* 0x008fe200078e020d */
[----:B------:R-:W-:Y:S01]  /*92f0*/  ULDC UR6, c[0x0][0x610] ;  /* 0x0001840000067ab9 */ /* 0x000fe20000000800 */
[----:B------:R-:W-:Y:S02]  /*9300*/  IMAD.MOV R7, RZ, RZ, -R6 ;  /* 0x000000ffff077224 */ /* 0x000fe400078e0a06 */
[----:B------:R-:W-:-:S02]  /*9310*/  IMAD R21, R6, UR18, R21 ;  /* 0x0000001206157c24 */ /* 0x000fc4000f8e0215 */
[----:B------:R-:W-:Y:S01]  /*9320*/  IMAD R20, R7, UR5, R20 ;  /* 0x0000000507147c24 */ /* 0x000fe2000f8e0214 */
[----:B------:R-:W-:Y:S01]  /*9330*/  ULDC UR5, c[0x0][0x600] ;  /* 0x0001800000057ab9 */ /* 0x000fe20000000800 */
[----:B------:R-:W-:Y:S02]  /*9340*/  IMAD R18, R21, UR6, R18 ;  /* 0x0000000615127c24 */ /* 0x000fe4000f8e0212 */
[----:B------:R-:W-:Y:S02]  /*9350*/  IMAD R9, R20, UR5, R9 ;  /* 0x0000000514097c24 */ /* 0x000fe4000f8e0209 */
[----:B------:R-:W-:-:S03]  /*9360*/  IMAD.MOV.U32 R6, RZ, RZ, 0x1 ;  /* 0x00000001ff067424 */ /* 0x000fc600078e00ff */
[----:B------:R-:W-:Y:S02]  /*9370*/  SEL R7, R9, R18, !P4 ;  /* 0x0000001209077207 */ /* 0x000fe40006000000 */
[----:B------:R-:W-:-:S07]  /*9380*/  SEL R18, R18, R9, !P4 ;  /* 0x0000000912127207 */ /* 0x000fce0006000000 */
.L_x_184:
[----:B------:R-:W-:Y:S05]  /*9390*/  BSYNC B1 ;  /* 0x0000000000017941 */ /* 0x000fea0003800000 */
.L_x_183:
[----:B------:R-:W-:-:S13]  /*93a0*/  LOP3.LUT P0, RZ, R6, 0xff, RZ, 0xc0, !PT ;  /* 0x000000ff06ff7812 */ /* 0x000fda000780c0ff */
[----:B------:R-:W-:Y:S05]  /*93b0*/  @P0 BRA `(.L_x_187) ;  /* 0xfffffff400440947 */ /* 0x000fea000383ffff */
[----:B------:R-:W-:Y:S05]  /*93c0*/  BSYNC B0 ;  /* 0x0000000000007941 */ /* 0x000fea0003800000 */
.L_x_176:
[----:B------:R-:W-:-:S03]  /*93d0*/  UMOV UR5, 0xffffffff ;  /* 0xffffffff00057882 */ /* 0x000fc60000000000 */
[----:B------:R-:W-:Y:S05]  /*93e0*/  BRA.DIV UR5, `(.L_x_188) ;  /* 0x0000000a05187947 */ /* 0x000fea000b800000 */
[----:B------:R-:W-:-:S13]  /*93f0*/  ELECT P0, URZ, PT ;  /* 0x00000000003f782f */ /* 0x000fda0003800000 */
.L_x_209:
[----:B------:R-:W-:Y:S04]  /*9400*/  BSSY B0, `(.L_x_189) ;  /* 0x000006a000007945 */ /* 0x000fe80003800000 */
[----:B------:R-:W-:Y:S05]  /*9410*/  @!P0 BRA `(.L_x_190) ;  /* 0x0000000400a08947 */ /* 0x000fea0003800000 */
[----:B------:R-:W-:-:S04]  /*9420*/  LOP3.LUT R4, R4, 0x2, RZ, 0xfc, !PT ;  /* 0x0000000204047812 */ /* 0x000fc800078efcff */
[----:B------:R-:W-:-:S13]  /*9430*/  ISETP.NE.AND P0, PT, R4, 0x3, PT ;  /* 0x000000030400780c */ /* 0x000fda0003f05270 */
[----:B------:R-:W-:Y:S05]  /*9440*/  @!P0 BRA `(.L_x_191) ;  /* 0x0000000000048947 */ /* 0x000fea0003800000 */
[----:B------:R-:W-:Y:S01]  /*9450*/  BPT.TRAP 0x1 ;  /* 0x000000040000795c */ /* 0x000fe20000300000 */
.L_x_191:
[----:B------:R-:W0:Y:S01]  /*9460*/  S2R R3, SR_CgaCtaId ;  /* 0x0000000000037919 */ /* 0x000e220000008800 */
[----:B------:R-:W-:-:S04]  /*9470*/  MOV R0, 0x400 ;  /* 0x0000040000007802 */ /* 0x000fc80000000f00 */
[----:B0-----:R-:W-:Y:S02]  /*9480*/  LEA R0, R3, R0, 0x18 ;  /* 0x0000000003007211 */ /* 0x001fe400078ec0ff */
[----:B------:R-:W-:-:S03]  /*9490*/  SHF.L.U32 R3, R5, 0x1f, RZ ;  /* 0x0000001f05037819 */ /* 0x000fc600000006ff */
[----:B------:R-:W-:-:S04]  /*94a0*/  VIADD R0, R0, 0x58 ;  /* 0x0000005800007836 */ /* 0x000fc80000000000 */
[C---:B------:R-:W-:Y:S02]  /*94b0*/  IMAD R6, R17.reuse, 0x8, R0 ;  /* 0x0000000811067824 */ /* 0x040fe400078e0200 */
[----:B------:R-:W-:Y:S02]  /*94c0*/  VIADD R17, R17, 0x1 ;  /* 0x0000000111117836 */ /* 0x000fe40000000000 */
[----:B------:R-:W0:Y:S03]  /*94d0*/  SYNCS.PHASECHK.TRANS64.TRYWAIT P0, [R6+URZ], R3 ;  /* 0x00000003060075a7 */ /* 0x000e26000800017f */
[----:B------:R-:W-:-:S04]  /*94e0*/  ISETP.NE.AND P1, PT, R17, 0xb, PT ;  /* 0x0000000b1100780c */ /* 0x000fc80003f25270 */
[----:B------:R-:W-:Y:S02]  /*94f0*/  SEL R2, RZ, 0x1, P1 ;  /* 0x00000001ff027807 */ /* 0x000fe40000800000 */
[----:B------:R-:W-:Y:S02]  /*9500*/  SEL R17, R17, RZ, P1 ;  /* 0x000000ff11117207 */ /* 0x000fe40000800000 */
[----:B------:R-:W-:-:S03]  /*9510*/  LOP3.LUT R8, R5, R2, RZ, 0x3c, !PT ;  /* 0x0000000205087212 */ /* 0x000fc600078e3cff */
[----:B------:R-:W-:Y:S01]  /*9520*/  IMAD R7, R17, 0x8, R0 ;  /* 0x0000000811077824 */ /* 0x000fe200078e0200 */
[----:B------:R-:W-:Y:S01]  /*9530*/  SHF.L.U32 R4, R8, 0x1f, RZ ;  /* 0x0000001f08047819 */ /* 0x000fe200000006ff */
[----:B0-----:R-:W-:Y:S06]  /*9540*/  @!P0 BRA `(.L_x_192) ;  /* 0x0000000400e08947 */ /* 0x001fec0003800000 */
.L_x_210:
[----:B------:R-:W1:Y:S01]  /*9550*/  SYNCS.PHASECHK.TRANS64.TRYWAIT P0, [R7+URZ], R4 ;  /* 0x00000004070075a7 */ /* 0x000e62000800017f */
[----:B------:R-:W-:-:S05]  /*9560*/  VIADD R2, R17, 0x1 ;  /* 0x0000000111027836 */ /* 0x000fca0000000000 */
[----:B------:R-:W-:-:S04]  /*9570*/  ISETP.NE.AND P1, PT, R2, 0xb, PT ;  /* 0x0000000b0200780c */ /* 0x000fc80003f25270 */
[----:B0-----:R-:W-:Y:S02]  /*9580*/  SEL R3, RZ, 0x1, P1 ;  /* 0x00000001ff037807 */ /* 0x001fe40000800000 */
[----:B------:R-:W-:Y:S02]  /*9590*/  SEL R9, R2, RZ, P1 ;  /* 0x000000ff02097207 */ /* 0x000fe40000800000 */
[----:B------:R-:W-:-:S03]  /*95a0*/  LOP3.LUT R8, R8, R3, RZ, 0x3c, !PT ;  /* 0x0000000308087212 */ /* 0x000fc600078e3cff */
[----:B------:R-:W-:Y:S01]  /*95b0*/  IMAD R6, R9, 0x8, R0 ;  /* 0x0000000809067824 */ /* 0x000fe200078e0200 */
[----:B------:R-:W-:Y:S01]  /*95c0*/  SHF.L.U32 R5, R8, 0x1f, RZ ;  /* 0x0000001f08057819 */ /* 0x000fe200000006ff */
[----:B-1----:R-:W-:Y:S06]  /*95d0*/  @!P0 BRA `(.L_x_193) ;  /* 0x0000000400d08947 */ /* 0x002fec0003800000 */
.L_x_211:
[----:B------:R-:W1:Y:S01]  /*95e0*/  SYNCS.PHASECHK.TRANS64.TRYWAIT P0, [R6+URZ], R5 ;  /* 0x00000005060075a7 */ /* 0x000e62000800017f */
[----:B------:R-:W-:-:S05]  /*95f0*/  VIADD R2, R9, 0x1 ;  /* 0x0000000109027836 */ /* 0x000fca0000000000 */
[----:B------:R-:W-:-:S04]  /*9600*/  ISETP.NE.AND P1, PT, R2, 0xb, PT ;  /* 0x0000000b0200780c */ /* 0x000fc80003f25270 */
[----:B------:R-:W-:Y:S02]  /*9610*/  SEL R3, RZ, 0x1, P1 ;  /* 0x00000001ff037807 */ /* 0x000fe40000800000 */
[----:B0-----:R-:W-:Y:S02]  /*9620*/  SEL R7, R2, RZ, P1 ;  /* 0x000000ff02077207 */ /* 0x001fe40000800000 */
[----:B------:R-:W-:-:S03]  /*9630*/  LOP3.LUT R8, R8, R3, RZ, 0x3c, !PT ;  /* 0x0000000308087212 */ /* 0x000fc600078e3cff */
[----:B------:R-:W-:Y:S01]  /*9640*/  IMAD R9, R7, 0x8, R0 ;  /* 0x0000000807097824 */ /* 0x000fe200078e0200 */
[----:B------:R-:W-:Y:S01]  /*9650*/  SHF.L.U32 R4, R8, 0x1f, RZ ;  /* 0x0000001f08047819 */ /* 0x000fe200000006ff */
[----:B-1----:R-:W-:Y:S06]  /*9660*/  @!P0 BRA `(.L_x_194) ;  /* 0x0000000400c08947 */ /* 0x002fec0003800000 */
.L_x_212:
[----:B------:R-:W1:Y:S01]  /*9670*/  SYNCS.PHASECHK.TRANS64.TRYWAIT P0, [R9+URZ], R4 ;  /* 0x00000004090075a7 */ /* 0x000e62000800017f */
[----:B------:R-:W-:-:S05]  /*9680*/  VIADD R2, R7, 0x1 ;  /* 0x0000000107027836 */ /* 0x000fca0000000000 */
[----:B------:R-:W-:-:S04]  /*9690*/  ISETP.NE.AND P1, PT, R2, 0xb, PT ;  /* 0x0000000b0200780c */ /* 0x000fc80003f25270 */
[----:B------:R-:W-:Y:S02]  /*96a0*/  SEL R3, RZ, 0x1, P1 ;  /* 0x00000001ff037807 */ /* 0x000fe40000800000 */
[----:B------:R-:W-:Y:S02]  /*96b0*/  SEL R7, R2, RZ, P1 ;  /* 0x000000ff02077207 */ /* 0x000fe40000800000 */
[----:B------:R-:W-:-:S03]  /*96c0*/  LOP3.LUT R8, R8, R3, RZ, 0x3c, !PT ;  /* 0x0000000308087212 */ /* 0x000fc600078e3cff */
[----:B0-----:R-:W-:Y:S01]  /*96d0*/  IMAD R6, R7, 0x8, R0 ;  /* 0x0000000807067824 */ /* 0x001fe200078e0200 */
[----:B------:R-:W-:Y:S01]  /*96e0*/  SHF.L.U32 R5, R8, 0x1f, RZ ;  /* 0x0000001f08057819 */ /* 0x000fe200000006ff */
[----:B-1----:R-:W-:Y:S06]  /*96f0*/  @!P0 BRA `(.L_x_195) ;  /* 0x0000000400b08947 */ /* 0x002fec0003800000 */
.L_x_213:
        /* <DEDUP_REMOVED lines=9> */
.L_x_214:
        /* <DEDUP_REMOVED lines=9> */
.L_x_215:
        /* <DEDUP_REMOVED lines=9> */
.L_x_216:
[----:B------:R-:W1:Y:S01]  /*98b0*/  SYNCS.PHASECHK.TRANS64.TRYWAIT P0, [R9+URZ], R4 ;  /* 0x00000004090075a7 */ /* 0x000e62000800017f */
[----:B------:R-:W-:-:S05]  /*98c0*/  VIADD R2, R7, 0x1 ;  /* 0x0000000107027836 */ /* 0x000fca0000000000 */
[----:B------:R-:W-:-:S04]  /*98d0*/  ISETP.NE.AND P1, PT, R2, 0xb, PT ;  /* 0x0000000b0200780c */ /* 0x000fc80003f25270 */
[----:B------:R-:W-:Y:S02]  /*98e0*/  SEL R3, RZ, 0x1, P1 ;  /* 0x00000001ff037807 */ /* 0x000fe40000800000 */
[----:B------:R-:W-:Y:S02]  /*98f0*/  SEL R7, R2, RZ, P1 ;  /* 0x000000ff02077207 */ /* 0x000fe40000800000 */
[----:B------:R-:W-:-:S03]  /*9900*/  LOP3.LUT R8, R8, R3, RZ, 0x3c, !PT ;  /* 0x0000000308087212 */ /* 0x000fc600078e3cff */
[----:B------:R-:W-:Y:S01]  /*9910*/  IMAD R10, R7, 0x8, R0 ;  /* 0x00000008070a7824 */ /* 0x000fe200078e0200 */
[----:B0-----:R-:W-:Y:S01]  /*9920*/  SHF.L.U32 R5, R8, 0x1f, RZ ;  /* 0x0000001f08057819 */ /* 0x001fe200000006ff */
[----:B-1----:R-:W-:Y:S06]  /*9930*/  @!P0 BRA `(.L_x_199) ;  /* 0x0000000400708947 */ /* 0x002fec0003800000 */
.L_x_217:
[----:B------:R-:W1:Y:S01]  /*9940*/  SYNCS.PHASECHK.TRANS64.TRYWAIT P0, [R10+URZ], R5 ;  /* 0x000000050a0075a7 */ /* 0x000e62000800017f */
[----:B------:R-:W-:-:S05]  /*9950*/  VIADD R2, R7, 0x1 ;  /* 0x0000000107027836 */ /* 0x000fca0000000000 */
[----:B------:R-:W-:-:S04]  /*9960*/  ISETP.NE.AND P1, PT, R2, 0xb, PT ;  /* 0x0000000b0200780c */ /* 0x000fc80003f25270 */
[----:B------:R-:W-:Y:S02]  /*9970*/  SEL R3, RZ, 0x1, P1 ;  /* 0x00000001ff037807 */ /* 0x000fe40000800000 */
[----:B------:R-:W-:Y:S02]  /*9980*/  SEL R7, R2, RZ, P1 ;  /* 0x000000ff02077207 */ /* 0x000fe40000800000 */
[----:B0-----:R-:W-:-:S03]  /*9990*/  LOP3.LUT R9, R8, R3, RZ, 0x3c, !PT ;  /* 0x0000000308097212 */ /* 0x001fc600078e3cff */
[----:B------:R-:W-:Y:S01]  /*99a0*/  IMAD R11, R7, 0x8, R0 ;  /* 0x00000008070b7824 */ /* 0x000fe200078e0200 */
[----:B------:R-:W-:Y:S01]  /*99b0*/  SHF.L.U32 R6, R9, 0x1f, RZ ;  /* 0x0000001f09067819 */ /* 0x000fe200000006ff */
[----:B-1----:R-:W-:Y:S06]  /*99c0*/  @!P0 BRA `(.L_x_200) ;  /* 0x0000000400608947 */ /* 0x002fec0003800000 */
.L_x_218:
[----:B------:R-:W1:Y:S01]  /*99d0*/  SYNCS.PHASECHK.TRANS64.TRYWAIT P0, [R11+URZ], R6 ;  /* 0x000000060b0075a7 */ /* 0x000e62000800017f */
[----:B------:R-:W-:-:S05]  /*99e0*/  VIADD R2, R7, 0x1 ;  /* 0x0000000107027836 */ /* 0x000fca0000000000 */
[----:B------:R-:W-:-:S04]  /*99f0*/  ISETP.NE.AND P1, PT, R2, 0xb, PT ;  /* 0x0000000b0200780c */ /* 0x000fc80003f25270 */
[----:B------:R-:W-:Y:S02]  /*9a00*/  SEL R4, RZ, 0x1, P1 ;  /* 0x00000001ff047807 */ /* 0x000fe40000800000 */
[----:B------:R-:W-:Y:S02]  /*9a10*/  SEL R3, R2, RZ, P1 ;  /* 0x000000ff02037207 */ /* 0x000fe40000800000 */
[----:B------:R-:W-:Y:S01]  /*9a20*/  LOP3.LUT R4, R9, R4, RZ, 0x3c, !PT ;  /* 0x0000000409047212 */ /* 0x000fe200078e3cff */
[----:B-1----:R-:W-:Y:S06]  /*9a30*/  @!P0 BRA `(.L_x_201) ;  /* 0x0000000400588947 */ /* 0x002fec0003800000 */
.L_x_219:
[----:B------:R-:W-:Y:S01]  /*9a40*/  IMAD R3, R3, 0x8, R0 ;  /* 0x0000000803037824 */ /* 0x000fe200078e0200 */
[----:B------:R-:W-:-:S07]  /*9a50*/  SHF.L.U32 R0, R4, 0x1f, RZ ;  /* 0x0000001f04007819 */ /* 0x000fce00000006ff */
.L_x_202:
[----:B--2---:R2:W3:Y:S02]  /*9a60*/  SYNCS.PHASECHK.TRANS64.TRYWAIT P0, [R3+URZ], R0 ;  /* 0x00000000030075a7 */ /* 0x0044e4000800017f */
[----:B---3--:R-:W-:Y:S05]  /*9a70*/  @!P0 NANOSLEEP.SYNCS 0x989680 ;  /* 0x009896800000895d */ /* 0x008fea0003900000 */
[----:B------:R-:W3:Y:S02]  /*9a80*/  @!P0 SYNCS.PHASECHK.TRANS64 P0, [R3+URZ], R0 ;  /* 0x00000000030085a7 */ /* 0x000ee4000800007f */
[----:B---3--:R-:W-:Y:S05]  /*9a90*/  @!P0 BRA `(.L_x_202) ;  /* 0xfffffffc00f08947 */ /* 0x008fea000383ffff */
.L_x_190:
[----:B------:R-:W-:Y:S05]  /*9aa0*/  BSYNC B0 ;  /* 0x0000000000007941 */ /* 0x000fea0003800000 */
.L_x_189:
[----:B------:R-:W-:Y:S05]  /*9ab0*/  EXIT ;  /* 0x000000000000794d */ /* 0x000fea0003800000 */
.L_x_22:
[----:B-1----:R-:W-:-:S04]  /*9ac0*/  IMAD.U32 R12, RZ, RZ, UR6 ;  /* 0x00000006ff0c7e24 */ /* 0x002fc8000f8e00ff */
[----:B------:R1:W4:Y:S03]  /*9ad0*/  SYNCS.PHASECHK.TRANS64.TRYWAIT P1, [R12+URZ], R11 ;  /* 0x0000000b0c0075a7 */ /* 0x000326000802017f */
[----:B----4-:R-:W-:Y:S05]  /*9ae0*/  @!P1 NANOSLEEP.SYNCS 0x989680 ;  /* 0x009896800000995d */ /* 0x010fea0003900000 */
[----:B------:R-:W4:Y:S02]  /*9af0*/  @!P1 SYNCS.PHASECHK.TRANS64 P1, [R12+URZ], R11 ;  /* 0x0000000b0c0095a7 */ /* 0x000f24000802007f */
[----:B----4-:R-:W-:Y:S05]  /*9b00*/  @!P1 BRA `(.L_x_22) ;  /* 0xfffffffc00ec9947 */ /* 0x010fea000383ffff */
[----:B------:R-:W-:Y:S05]  /*9b10*/  BRA `(.L_x_21) ;  /* 0xffffff7c00587947 */ /* 0x000fea000383ffff */
.L_x_28:
[----:B-1----:R-:W-:-:S04]  /*9b20*/  IMAD.U32 R14, RZ, RZ, UR12 ;  /* 0x0000000cff0e7e24 */ /* 0x002fc8000f8e00ff */
[----:B------:R1:W4:Y:S03]  /*9b30*/  SYNCS.PHASECHK.TRANS64.TRYWAIT P1, [R14+URZ], R13 ;  /* 0x0000000d0e0075a7 */ /* 0x000326000802017f */
[----:B----4-:R-:W-:Y:S05]  /*9b40*/  @!P1 NANOSLEEP.SYNCS 0x989680 ;  /* 0x009896800000995d */ /* 0x010fea0003900000 */
[----:B------:R-:W4:Y:S02]  /*9b50*/  @!P1 SYNCS.PHASECHK.TRANS64 P1, [R14+URZ], R13 ;  /* 0x0000000d0e0095a7 */ /* 0x000f24000802007f */
[----:B----4-:R-:W-:Y:S05]  /*9b60*/  @!P1 BRA `(.L_x_28) ;  /* 0xfffffffc00ec9947 */ /* 0x010fea000383ffff */
[----:B------:R-:W-:Y:S05]  /*9b70*/  BRA `(.L_x_27) ;  /* 0xffffff8400c07947 */ /* 0x000fea000383ffff */
.L_x_177:
[----:B------:R-:W-:Y:S01]  /*9b80*/  BSSY B1, `(.L_x_203) ;  /* 0x0000006000017945 */ /* 0x000fe20003800000 */
[----:B------:R-:W-:-:S07]  /*9b90*/  IMAD.MOV.U32 R6, RZ, RZ, -0x1 ;  /* 0xffffffffff067424 */ /* 0x000fce00078e00ff */
[----:B------:R-:W-:Y:S05]  /*9ba0*/  WARPSYNC.COLLECTIVE R6, `(.L_x_204) ;  /* 0x00000000060c7348 */ /* 0x000fea0003c00000 */
[----:B------:R-:W-:Y:S02]  /*9bb0*/  ELECT P0, UR62, PT ;  /* 0x00000000003e782f */ /* 0x000fe40003800000 */
[----:B------:R-:W-:Y:S01]  /*9bc0*/  MOV R6, UR62 ;  /* 0x0000003e00067c02 */ /* 0x000fe20008000f00 */
[----:B------:R-:W-:Y:S10]  /*9bd0*/  ENDCOLLECTIVE ;  /* 0x000000000000791b */ /* 0x000ff40003800000 */
.L_x_204:
[----:B------:R-:W-:Y:S05]  /*9be0*/  BSYNC B1 ;  /* 0x0000000000017941 */ /* 0x000fea0003800000 */
.L_x_203:
[----:B------:R-:W-:Y:S05]  /*9bf0*/  BRA `(.L_x_205) ;  /* 0xffffffec00407947 */ /* 0x000fea000383ffff */
.L_x_180:
[----:B0-----:R0:W1:Y:S02]  /*9c00*/  SYNCS.PHASECHK.TRANS64.TRYWAIT P0, [R18+URZ+0x58], R9 ;  /* 0x00005809120075a7 */ /* 0x001064000800017f */
[----:B-1----:R-:W-:Y:S05]  /*9c10*/  @!P0 NANOSLEEP.SYNCS 0x989680 ;  /* 0x009896800000895d */ /* 0x002fea0003900000 */
[----:B------:R-:W1:Y:S02]  /*9c20*/  @!P0 SYNCS.PHASECHK.TRANS64 P0, [R18+URZ+0x58], R9 ;  /* 0x00005809120085a7 */ /* 0x000e64000800007f */
[----:B-1----:R-:W-:Y:S05]  /*9c30*/  @!P0 BRA `(.L_x_180) ;  /* 0xfffffffc00f08947 */ /* 0x002fea000383ffff */
[----:B------:R-:W-:Y:S05]  /*9c40*/  BRA `(.L_x_206) ;  /* 0xffffffec00807947 */ /* 0x000fea000383ffff */
.L_x_188:
[----:B------:R-:W-:Y:S01]  /*9c50*/  BSSY B0, `(.L_x_207) ;  /* 0x0000006000007945 */ /* 0x000fe20003800000 */
[----:B------:R-:W-:-:S07]  /*9c60*/  IMAD.MOV.U32 R6, RZ, RZ, -0x1 ;  /* 0xffffffffff067424 */ /* 0x000fce00078e00ff */
[----:B------:R-:W-:Y:S05]  /*9c70*/  WARPSYNC.COLLECTIVE R6, `(.L_x_208) ;  /* 0x00000000060c7348 */ /* 0x000fea0003c00000 */
[----:B------:R-:W-:Y:S02]  /*9c80*/  ELECT P0, UR62, PT ;  /* 0x00000000003e782f */ /* 0x000fe40003800000 */
[----:B------:R-:W-:Y:S01]  /*9c90*/  MOV R6, UR62 ;  /* 0x0000003e00067c02 */ /* 0x000fe20008000f00 */
[----:B------:R-:W-:Y:S10]  /*9ca0*/  ENDCOLLECTIVE ;  /* 0x000000000000791b */ /* 0x000ff40003800000 */
.L_x_208:
[----:B------:R-:W-:Y:S05]  /*9cb0*/  BSYNC B0 ;  /* 0x0000000000007941 */ /* 0x000fea0003800000 */
.L_x_207:
[----:B------:R-:W-:Y:S05]  /*9cc0*/  BRA `(.L_x_209) ;  /* 0xfffffff400cc7947 */ /* 0x000fea000383ffff */
.L_x_192:
[----:B0-----:R0:W1:Y:S02]  /*9cd0*/  SYNCS.PHASECHK.TRANS64.TRYWAIT P0, [R6+URZ], R3 ;  /* 0x00000003060075a7 */ /* 0x001064000800017f */
[----:B-1----:R-:W-:Y:S05]  /*9ce0*/  @!P0 NANOSLEEP.SYNCS 0x989680 ;  /* 0x009896800000895d */ /* 0x002fea0003900000 */
[----:B------:R-:W1:Y:S02]  /*9cf0*/  @!P0 SYNCS.PHASECHK.TRANS64 P0, [R6+URZ], R3 ;  /* 0x00000003060085a7 */ /* 0x000e64000800007f */
[----:B-1----:R-:W-:Y:S05]  /*9d00*/  @!P0 BRA `(.L_x_192) ;  /* 0xfffffffc00f08947 */ /* 0x002fea000383ffff */
[----:B------:R-:W-:Y:S05]  /*9d10*/  BRA `(.L_x_210) ;  /* 0xfffffff8000c7947 */ /* 0x000fea000383ffff */
.L_x_193:
[----:B0-----:R0:W1:Y:S02]  /*9d20*/  SYNCS.PHASECHK.TRANS64.TRYWAIT P0, [R7+URZ], R4 ;  /* 0x00000004070075a7 */ /* 0x001064000800017f */
[----:B-1----:R-:W-:Y:S05]  /*9d30*/  @!P0 NANOSLEEP.SYNCS 0x989680 ;  /* 0x009896800000895d */ /* 0x002fea0003900000 */
[----:B------:R-:W1:Y:S02]  /*9d40*/  @!P0 SYNCS.PHASECHK.TRANS64 P0, [R7+URZ], R4 ;  /* 0x00000004070085a7 */ /* 0x000e64000800007f */
[----:B-1----:R-:W-:Y:S05]  /*9d50*/  @!P0 BRA `(.L_x_193) ;  /* 0xfffffffc00f08947 */ /* 0x002fea000383ffff */
[----:B------:R-:W-:Y:S05]  /*9d60*/  BRA `(.L_x_211) ;  /* 0xfffffff8001c7947 */ /* 0x000fea000383ffff */
.L_x_194:
[----:B0-----:R0:W1:Y:S02]  /*9d70*/  SYNCS.PHASECHK.TRANS64.TRYWAIT P0, [R6+URZ], R5 ;  /* 0x00000005060075a7 */ /* 0x001064000800017f */
[----:B-1----:R-:W-:Y:S05]  /*9d80*/  @!P0 NANOSLEEP.SYNCS 0x989680 ;  /* 0x009896800000895d */ /* 0x002fea0003900000 */
[----:B------:R-:W1:Y:S02]  /*9d90*/  @!P0 SYNCS.PHASECHK.TRANS64 P0, [R6+URZ], R5 ;  /* 0x00000005060085a7 */ /* 0x000e64000800007f */
[----:B-1----:R-:W-:Y:S05]  /*9da0*/  @!P0 BRA `(.L_x_194) ;  /* 0xfffffffc00f08947 */ /* 0x002fea000383ffff */
[----:B------:R-:W-:Y:S05]  /*9db0*/  BRA `(.L_x_212) ;  /* 0xfffffff8002c7947 */ /* 0x000fea000383ffff */
.L_x_195:
[----:B0-----:R0:W1:Y:S02]  /*9dc0*/  SYNCS.PHASECHK.TRANS64.TRYWAIT P0, [R9+URZ], R4 ;  /* 0x00000004090075a7 */ /* 0x001064000800017f */
[----:B-1----:R-:W-:Y:S05]  /*9dd0*/  @!P0 NANOSLEEP.SYNCS 0x989680 ;  /* 0x009896800000895d */ /* 0x002fea0003900000 */
[----:B------:R-:W1:Y:S02]  /*9de0*/  @!P0 SYNCS.PHASECHK.TRANS64 P0, [R9+URZ], R4 ;  /* 0x00000004090085a7 */ /* 0x000e64000800007f */
[----:B-1----:R-:W-:Y:S05]  /*9df0*/  @!P0 BRA `(.L_x_195) ;  /* 0xfffffffc00f08947 */ /* 0x002fea000383ffff */
[----:B------:R-:W-:Y:S05]  /*9e00*/  BRA `(.L_x_213) ;  /* 0xfffffff8003c7947 */ /* 0x000fea000383ffff */
.L_x_196:
[----:B0-----:R0:W1:Y:S02]  /*9e10*/  SYNCS.PHASECHK.TRANS64.TRYWAIT P0, [R6+URZ], R5 ;  /* 0x00000005060075a7 */ /* 0x001064000800017f */
[----:B-1----:R-:W-:Y:S05]  /*9e20*/  @!P0 NANOSLEEP.SYNCS 0x989680 ;  /* 0x009896800000895d */ /* 0x002fea0003900000 */
[----:B------:R-:W1:Y:S02]  /*9e30*/  @!P0 SYNCS.PHASECHK.TRANS64 P0, [R6+URZ], R5 ;  /* 0x00000005060085a7 */ /* 0x000e64000800007f */
[----:B-1----:R-:W-:Y:S05]  /*9e40*/  @!P0 BRA `(.L_x_196) ;  /* 0xfffffffc00f08947 */ /* 0x002fea000383ffff */
[----:B------:R-:W-:Y:S05]  /*9e50*/  BRA `(.L_x_214) ;  /* 0xfffffff8004c7947 */ /* 0x000fea000383ffff */
.L_x_197:
[----:B0-----:R0:W1:Y:S02]  /*9e60*/  SYNCS.PHASECHK.TRANS64.TRYWAIT P0, [R9+URZ], R4 ;  /* 0x00000004090075a7 */ /* 0x001064000800017f */
[----:B-1----:R-:W-:Y:S05]  /*9e70*/  @!P0 NANOSLEEP.SYNCS 0x989680 ;  /* 0x009896800000895d */ /* 0x002fea0003900000 */
[----:B------:R-:W1:Y:S02]  /*9e80*/  @!P0 SYNCS.PHASECHK.TRANS64 P0, [R9+URZ], R4 ;  /* 0x00000004090085a7 */ /* 0x000e64000800007f */
[----:B-1----:R-:W-:Y:S05]  /*9e90*/  @!P0 BRA `(.L_x_197) ;  /* 0xfffffffc00f08947 */ /* 0x002fea000383ffff */
[----:B------:R-:W-:Y:S05]  /*9ea0*/  BRA `(.L_x_215) ;  /* 0xfffffff8005c7947 */ /* 0x000fea000383ffff */
.L_x_198:
[----:B0-----:R0:W1:Y:S02]  /*9eb0*/  SYNCS.PHASECHK.TRANS64.TRYWAIT P0, [R6+URZ], R5 ;  /* 0x00000005060075a7 */ /* 0x001064000800017f */
[----:B-1----:R-:W-:Y:S05]  /*9ec0*/  @!P0 NANOSLEEP.SYNCS 0x989680 ;  /* 0x009896800000895d */ /* 0x002fea0003900000 */
[----:B------:R-:W1:Y:S02]  /*9ed0*/  @!P0 SYNCS.PHASECHK.TRANS64 P0, [R6+URZ], R5 ;  /* 0x00000005060085a7 */ /* 0x000e64000800007f */
[----:B-1----:R-:W-:Y:S05]  /*9ee0*/  @!P0 BRA `(.L_x_198) ;  /* 0xfffffffc00f08947 */ /* 0x002fea000383ffff */
[----:B------:R-:W-:Y:S05]  /*9ef0*/  BRA `(.L_x_216) ;  /* 0xfffffff8006c7947 */ /* 0x000fea000383ffff */
.L_x_199:
[----:B0-----:R0:W1:Y:S02]  /*9f00*/  SYNCS.PHASECHK.TRANS64.TRYWAIT P0, [R9+URZ], R4 ;  /* 0x00000004090075a7 */ /* 0x001064000800017f */
[----:B-1----:R-:W-:Y:S05]  /*9f10*/  @!P0 NANOSLEEP.SYNCS 0x989680 ;  /* 0x009896800000895d */ /* 0x002fea0003900000 */
[----:B------:R-:W1:Y:S02]  /*9f20*/  @!P0 SYNCS.PHASECHK.TRANS64 P0, [R9+URZ], R4 ;  /* 0x00000004090085a7 */ /* 0x000e64000800007f */
[----:B-1----:R-:W-:Y:S05]  /*9f30*/  @!P0 BRA `(.L_x_199) ;  /* 0xfffffffc00f08947 */ /* 0x002fea000383ffff */
[----:B------:R-:W-:Y:S05]  /*9f40*/  BRA `(.L_x_217) ;  /* 0xfffffff8007c7947 */ /* 0x000fea000383ffff */
.L_x_200:
[----:B0-----:R0:W1:Y:S02]  /*9f50*/  SYNCS.PHASECHK.TRANS64.TRYWAIT P0, [R10+URZ], R5 ;  /* 0x000000050a0075a7 */ /* 0x001064000800017f */
[----:B-1----:R-:W-:Y:S05]  /*9f60*/  @!P0 NANOSLEEP.SYNCS 0x989680 ;  /* 0x009896800000895d */ /* 0x002fea0003900000 */
[----:B------:R-:W1:Y:S02]  /*9f70*/  @!P0 SYNCS.PHASECHK.TRANS64 P0, [R10+URZ], R5 ;  /* 0x000000050a0085a7 */ /* 0x000e64000800007f */
[----:B-1----:R-:W-:Y:S05]  /*9f80*/  @!P0 BRA `(.L_x_200) ;  /* 0xfffffffc00f08947 */ /* 0x002fea000383ffff */
[----:B------:R-:W-:Y:S05]  /*9f90*/  BRA `(.L_x_218) ;  /* 0xfffffff8008c7947 */ /* 0x000fea000383ffff */
.L_x_201:
[----:B-1----:R1:W2:Y:S02]  /*9fa0*/  SYNCS.PHASECHK.TRANS64.TRYWAIT P0, [R11+URZ], R6 ;  /* 0x000000060b0075a7 */ /* 0x0022a4000800017f */
[----:B--2---:R-:W-:Y:S05]  /*9fb0*/  @!P0 NANOSLEEP.SYNCS 0x989680 ;  /* 0x009896800000895d */ /* 0x004fea0003900000 */
[----:B------:R-:W2:Y:S02]  /*9fc0*/  @!P0 SYNCS.PHASECHK.TRANS64 P0, [R11+URZ], R6 ;  /* 0x000000060b0085a7 */ /* 0x000ea4000800007f */
[----:B--2---:R-:W-:Y:S05]  /*9fd0*/  @!P0 BRA `(.L_x_201) ;  /* 0xfffffffc00f08947 */ /* 0x004fea000383ffff */
[----:B------:R-:W-:Y:S05]  /*9fe0*/  BRA `(.L_x_219) ;  /* 0xfffffff800947947 */ /* 0x000fea000383ffff */
.L_x_220:
[----:B------:R-:W-:-:S00]  /*9ff0*/  BRA `(.L_x_220) ;  /* 0xfffffffc00fc7947 */ /* 0x000fc0000383ffff */
[----:B------:R-:W-:-:S00]  /*a000*/  NOP ;  /* 0x0000000000007918 */ /* 0x000fc00000000000 */
[----:B------:R-:W-:-:S00]  /*a010*/  NOP ;  /* 0x0000000000007918 */ /* 0x000fc00000000000 */
[----:B------:R-:W-:-:S00]  /*a020*/  NOP ;  /* 0x0000000000007918 */ /* 0x000fc00000000000 */
[----:B------:R-:W-:-:S00]  /*a030*/  NOP ;  /* 0x0000000000007918 */ /* 0x000fc00000000000 */
[----:B------:R-:W-:-:S00]  /*a040*/  NOP ;  /* 0x0000000000007918 */ /* 0x000fc00000000000 */
[----:B------:R-:W-:-:S00]  /*a050*/  NOP ;  /* 0x0000000000007918 */ /* 0x000fc00000000000 */
[----:B------:R-:W-:-:S00]  /*a060*/  NOP ;  /* 0x0000000000007918 */ /* 0x000fc00000000000 */
[----:B------:R-:W-:-:S00]  /*a070*/  NOP ;  /* 0x0000000000007918 */ /* 0x000fc00000000000 */
.L_x_221:


//--------------------- .nv.shared._ZN7cutlass13device_kernelINS_4gemm6kernel13GemmUniversalIN4cute5tupleIJiiiiEEENS1_10collective13CollectiveMmaINS1_37MainloopSm90TmaGmmaWarpSpecializedFP8ILi11ENS5_IJNS4_1CILi1EEENSA_ILi8EEESB_EEENS1_35KernelTmaWarpSpecializedCooperativeEEENS5_IJNSA_ILi256EEENSA_ILi64EEESH_EEENS_12float_e5m2_tENS5_IJlSB_lEEESJ_SK_NS4_8TiledMMAINS4_8MMA_AtomIJNS4_4SM904GMMA30MMA_64x64x32_F32E5M2E5M2_SS_TNILNSO_7ScaleInE1ELSQ_1EEEEEENS4_6LayoutINS5_IJNSA_ILi2EEESB_SB_EEENS5_IJSB_NSA_ILi0EEESW_EEEEENS5_IJNS4_10UnderscoreESZ_SZ_EEEEENS4_23SM90_TMA_LOAD_MULTICASTENS4_14ComposedLayoutINS4_7SwizzleILi2ELi4ELi3EEENS4_18smem_ptr_flag_bitsILi8EEENST_INS5_IJSC_SH_EEENS5_IJSH_SB_EEEEEEEvNS4_8identityENS4_13SM90_TMA_LOADES1B_vS1C_EENS_8epilogue10collective6detail29Sm90TmaWarpSpecializedAdapterINS1G_15DefaultEpilogueISJ_SK_SK_NS1F_6thread17LinearCombinationISJ_Li1EffLNS1K_9ScaleType4KindE0ELNS_15FloatRoundStyleE2ESJ_EENS1_15EpilogueDefaultEEEEEvvEEEEvNT_6ParamsE --------------------------
	.section	.nv.shared._ZN7cutlass13device_kernelINS_4gemm6kernel13GemmUniversalIN4cute5tupleIJiiiiEEENS1_10collective13CollectiveMmaINS1_37MainloopSm90TmaGmmaWarpSpecializedFP8ILi11ENS5_IJNS4_1CILi1EEENSA_ILi8EEESB_EEENS1_35KernelTmaWarpSpecializedCooperativeEEENS5_IJNSA_ILi256EEENSA_ILi64EEESH_EEENS_12float_e5m2_tENS5_IJlSB_lEEESJ_SK_NS4_8TiledMMAINS4_8MMA_AtomIJNS4_4SM904GMMA30MMA_64x64x32_F32E5M2E5M2_SS_TNILNSO_7ScaleInE1ELSQ_1EEEEEENS4_6LayoutINS5_IJNSA_ILi2EEESB_SB_EEENS5_IJSB_NSA_ILi0EEESW_EEEEENS5_IJNS4_10UnderscoreESZ_SZ_EEEEENS4_23SM90_TMA_LOAD_MULTICASTENS4_14ComposedLayoutINS4_7SwizzleILi2ELi4ELi3EEENS4_18smem_ptr_flag_bitsILi8EEENST_INS5_IJSC_SH_EEENS5_IJSH_SB_EEEEEEEvNS4_8identityENS4_13SM90_TMA_LOADES1B_vS1C_EENS_8epilogue10collective6detail29Sm90TmaWarpSpecializedAdapterINS1G_15DefaultEpilogueISJ_SK_SK_NS1F_6thread17LinearCombinationISJ_Li1EffLNS1K_9ScaleType4KindE0ELNS_15FloatRoundStyleE2ESJ_EENS1_15EpilogueDefaultEEEEEvvEEEEvNT_6ParamsE,"aw",@nobits
	.sectionflags	@""
	.align	16
	.zero		1024


//--------------------- .nv.shared.reserved.0     --------------------------
	.section	.nv.shared.reserved.0,"aw",@nobits
	.weak		__nv_reservedSMEM_offset_0_alias
	.size		__nv_reservedSMEM_offset_0_alias, 0, 0
	.other		__nv_reservedSMEM_offset_0_alias,@"STO_CUDA_RESERVED_SHARED STV_DEFAULT"
__nv_reservedSMEM_offset_0_alias:
	.zero		0


//--------------------- .nv.global                --------------------------
	.section	.nv.global,"aw",@nobits
.nv.global:
	.type		_ZN40_INTERNAL_33eda17c_4_k_cu_fe455933_160334cute1_E,@object
	.size		_ZN40_INTERNAL_33eda17c_4_k_cu_fe455933_160334cute1_E,(_ZN40_INTERNAL_33eda17c_4_k_cu_fe455933_160334cuda3std3__45__cpo6cbeginE - _ZN40_INTERNAL_33eda17c_4_k_cu_fe455933_160334cute1_E)
_ZN40_INTERNAL_33eda17c_4_k_cu_fe455933_160334cute1_E:
	.zero		1
	.type		_ZN40_INTERNAL_33eda17c_4_k_cu_fe455933_160334cuda3std3__45__cpo6cbeginE,@object
	.size		_ZN40_INTERNAL_33eda17c_4_k_cu_fe455933_160334cuda3std3__45__cpo6cbeginE,(_ZN40_INTERNAL_33eda17c_4_k_cu_fe455933_160334cuda3std3__48in_placeE - _ZN40_INTERNAL_33eda17c_4_k_cu_fe455933_160334cuda3std3__45__cpo6cbeginE)
_ZN40_INTERNAL_33eda17c_4_k_cu_fe455933_160334cuda3std3__45__cpo6cbeginE:
	.zero		1
	.type		_ZN40_INTERNAL_33eda17c_4_k_cu_fe455933_160334cuda3std3__48in_placeE,@object
	.size		_ZN40_INTERNAL_33eda17c_4_k_cu_fe455933_160334cuda3std3__48in_placeE,(_ZN40_INTERNAL_33eda17c_4_k_cu_fe455933_160334cuda3std6ranges3__45__cpo9iter_moveE - _ZN40_INTERNAL_33eda17c_4_k_cu_fe455933_160334cuda3std3__48in_placeE)
_ZN40_INTERNAL_33eda17c_4_k_cu_fe455933_160334cuda3std3__48in_placeE:
	.zero		1
	.type		_ZN40_INTERNAL_33eda17c_4_k_cu_fe455933_160334cuda3std6ranges3__45__cpo9iter_moveE,@object
	.size		_ZN40_INTERNAL_33eda17c_4_k_cu_fe455933_160334cuda3std6ranges3__45__cpo9iter_moveE,(_ZN40_INTERNAL_33eda17c_4_k_cu_fe455933_160334cuda3std3__45__cpo5beginE - _ZN40_INTERNAL_33eda17c_4_k_cu_fe455933_160334cuda3std6ranges3__45__cpo9iter_moveE)
_ZN40_INTERNAL_33eda17c_4_k_cu_fe455933_160334cuda3std6ranges3__45__cpo9iter_moveE:
	.zero		1
	.type		_ZN40_INTERNAL_33eda17c_4_k_cu_fe455933_160334cuda3std3__45__cpo5beginE,@object
	.size		_ZN40_INTERNAL_33eda17c_4_k_cu_fe455933_160334cuda3std3__45__cpo5beginE,(_ZN40_INTERNAL_33eda17c_4_k_cu_fe455933_160334cuda3std3__442_GLOBAL__N__33eda17c_4_k_cu_fe455933_160336ignoreE - _ZN40_INTERNAL_33eda17c_4_k_cu_fe455933_160334cuda3std3__45__cpo5beginE)
_ZN40_INTERNAL_33eda17c_4_k_cu_fe455933_160334cuda3std3__45__cpo5beginE:
	.zero		1
	.type		_ZN40_INTERNAL_33eda17c_4_k_cu_fe455933_160334cuda3std3__442_GLOBAL__N__33eda17c_4_k_cu_fe455933_160336ignoreE,@object
	.size		_ZN40_INTERNAL_33eda17c_4_k_cu_fe455933_160334cuda3std3__442_GLOBAL__N__33eda17c_4_k_cu_fe455933_160336ignoreE,(_ZN40_INTERNAL_33eda17c_4_k_cu_fe455933_160334cute7productE - _ZN40_INTERNAL_33eda17c_4_k_cu_fe455933_160334cuda3std3__442_GLOBAL__N__33eda17c_4_k_cu_fe455933_160336ignoreE)
_ZN40_INTERNAL_33eda17c_4_k_cu_fe455933_160334cuda3std3__442_GLOBAL__N__33eda17c_4_k_cu_fe455933_160336ignoreE:
	.zero		1
	.type		_ZN40_INTERNAL_33eda17c_4_k_cu_fe455933_160334cute7productE,@object
	.size		_ZN40_INTERNAL_33eda17c_4_k_cu_fe455933_160334cute7productE,(_ZN40_INTERNAL_33eda17c_4_k_cu_fe455933_160334cuda3std3__45__cpo3endE - _ZN40_INTERNAL_33eda17c_4_k_cu_fe455933_160334cute7productE)
_ZN40_INTERNAL_33eda17c_4_k_cu_fe455933_160334cute7productE:
	.zero		1
	.type		_ZN40_INTERNAL_33eda17c_4_k_cu_fe455933_160334cuda3std3__45__cpo3endE,@object
	.size		_ZN40_INTERNAL_33eda17c_4_k_cu_fe455933_160334cuda3std3__45__cpo3endE,(_ZN40_INTERNAL_33eda17c_4_k_cu_fe455933_160334cuda3std3__419piecewise_constructE - _ZN40_INTERNAL_33eda17c_4_k_cu_fe455933_160334cuda3std3__45__cpo3endE)
_ZN40_INTERNAL_33eda17c_4_k_cu_fe455933_160334cuda3std3__45__cpo3endE:
	.zero		1
	.type		_ZN40_INTERNAL_33eda17c_4_k_cu_fe455933_160334cuda3std3__419piecewise_constructE,@object
	.size		_ZN40_INTERNAL_33eda17c_4_k_cu_fe455933_160334cuda3std3__419piecewise_constructE,(_ZN40_INTERNAL_33eda17c_4_k_cu_fe455933_160334cuda3std3__45__cpo4cendE - _ZN40_INTERNAL_33eda17c_4_k_cu_fe455933_160334cuda3std3__419piecewise_constructE)
_ZN40_INTERNAL_33eda17c_4_k_cu_fe455933_160334cuda3std3__419piecewise_constructE:
	.zero		1
	.type		_ZN40_INTERNAL_33eda17c_4_k_cu_fe455933_160334cuda3std3__45__cpo4cendE,@object
	.size		_ZN40_INTERNAL_33eda17c_4_k_cu_fe455933_160334cuda3std3__45__cpo4cendE,(_ZN40_INTERNAL_33eda17c_4_k_cu_fe455933_160334cuda3std6ranges3__45__cpo4swapE - _ZN40_INTERNAL_33eda17c_4_k_cu_fe455933_160334cuda3std3__45__cpo4cendE)
_ZN40_INTERNAL_33eda17c_4_k_cu_fe455933_160334cuda3std3__45__cpo4cendE:
	.zero		1
	.type		_ZN40_INTERNAL_33eda17c_4_k_cu_fe455933_160334cuda3std6ranges3__45__cpo4swapE,@object
	.size		_ZN40_INTERNAL_33eda17c_4_k_cu_fe455933_160334cuda3std6ranges3__45__cpo4swapE,(.L_7 - _ZN40_INTERNAL_33eda17c_4_k_cu_fe455933_160334cuda3std6ranges3__45__cpo4swapE)
_ZN40_INTERNAL_33eda17c_4_k_cu_fe455933_160334cuda3std6ranges3__45__cpo4swapE:
	.zero		1
.L_7:


//--------------------- .nv.constant0._ZN7cutlass13device_kernelINS_4gemm6kernel13GemmUniversalIN4cute5tupleIJiiiiEEENS1_10collective13CollectiveMmaINS1_37MainloopSm90TmaGmmaWarpSpecializedFP8ILi11ENS5_IJNS4_1CILi1EEENSA_ILi8EEESB_EEENS1_35KernelTmaWarpSpecializedCooperativeEEENS5_IJNSA_ILi256EEENSA_ILi64EEESH_EEENS_12float_e5m2_tENS5_IJlSB_lEEESJ_SK_NS4_8TiledMMAINS4_8MMA_AtomIJNS4_4SM904GMMA30MMA_64x64x32_F32E5M2E5M2_SS_TNILNSO_7ScaleInE1ELSQ_1EEEEEENS4_6LayoutINS5_IJNSA_ILi2EEESB_SB_EEENS5_IJSB_NSA_ILi0EEESW_EEEEENS5_IJNS4_10UnderscoreESZ_SZ_EEEEENS4_23SM90_TMA_LOAD_MULTICASTENS4_14ComposedLayoutINS4_7SwizzleILi2ELi4ELi3EEENS4_18smem_ptr_flag_bitsILi8EEENST_INS5_IJSC_SH_EEENS5_IJSH_SB_EEEEEEEvNS4_8identityENS4_13SM90_TMA_LOADES1B_vS1C_EENS_8epilogue10collective6detail29Sm90TmaWarpSpecializedAdapterINS1G_15DefaultEpilogueISJ_SK_SK_NS1F_6thread17LinearCombinationISJ_Li1EffLNS1K_9ScaleType4KindE0ELNS_15FloatRoundStyleE2ESJ_EENS1_15EpilogueDefaultEEEEEvvEEEEvNT_6ParamsE --------------------------
	.section	.nv.constant0._ZN7cutlass13device_kernelINS_4gemm6kernel13GemmUniversalIN4cute5tupleIJiiiiEEENS1_10collective13CollectiveMmaINS1_37MainloopSm90TmaGmmaWarpSpecializedFP8ILi11ENS5_IJNS4_1CILi1EEENSA_ILi8EEESB_EEENS1_35KernelTmaWarpSpecializedCooperativeEEENS5_IJNSA_ILi256EEENSA_ILi64EEESH_EEENS_12float_e5m2_tENS5_IJlSB_lEEESJ_SK_NS4_8TiledMMAINS4_8MMA_AtomIJNS4_4SM904GMMA30MMA_64x64x32_F32E5M2E5M2_SS_TNILNSO_7ScaleInE1ELSQ_1EEEEEENS4_6LayoutINS5_IJNSA_ILi2EEESB_SB_EEENS5_IJSB_NSA_ILi0EEESW_EEEEENS5_IJNS4_10UnderscoreESZ_SZ_EEEEENS4_23SM90_TMA_LOAD_MULTICASTENS4_14ComposedLayoutINS4_7SwizzleILi2ELi4ELi3EEENS4_18smem_ptr_flag_bitsILi8EEENST_INS5_IJSC_SH_EEENS5_IJSH_SB_EEEEEEEvNS4_8identityENS4_13SM90_TMA_LOADES1B_vS1C_EENS_8epilogue10collective6detail29Sm90TmaWarpSpecializedAdapterINS1G_15DefaultEpilogueISJ_SK_SK_NS1F_6thread17LinearCombinationISJ_Li1EffLNS1K_9ScaleType4KindE0ELNS_15FloatRoundStyleE2ESJ_EENS1_15EpilogueDefaultEEEEEvvEEEEvNT_6ParamsE,"a",@progbits
	.sectionflags	@""
	.align	4
.nv.constant0._ZN7cutlass13device_kernelINS_4gemm6kernel13GemmUniversalIN4cute5tupleIJiiiiEEENS1_10collective13CollectiveMmaINS1_37MainloopSm90TmaGmmaWarpSpecializedFP8ILi11ENS5_IJNS4_1CILi1EEENSA_ILi8EEESB_EEENS1_35KernelTmaWarpSpecializedCooperativeEEENS5_IJNSA_ILi256EEENSA_ILi64EEESH_EEENS_12float_e5m2_tENS5_IJlSB_lEEESJ_SK_NS4_8TiledMMAINS4_8MMA_AtomIJNS4_4SM904GMMA30MMA_64x64x32_F32E5M2E5M2_SS_TNILNSO_7ScaleInE1ELSQ_1EEEEEENS4_6LayoutINS5_IJNSA_ILi2EEESB_SB_EEENS5_IJSB_NSA_ILi0EEESW_EEEEENS5_IJNS4_10UnderscoreESZ_SZ_EEEEENS4_23SM90_TMA_LOAD_MULTICASTENS4_14ComposedLayoutINS4_7SwizzleILi2ELi4ELi3EEENS4_18smem_ptr_flag_bitsILi8EEENST_INS5_IJSC_SH_EEENS5_IJSH_SB_EEEEEEEvNS4_8identityENS4_13SM90_TMA_LOADES1B_vS1C_EENS_8epilogue10collective6detail29Sm90TmaWarpSpecializedAdapterINS1G_15DefaultEpilogueISJ_SK_SK_NS1F_6thread17LinearCombinationISJ_Li1EffLNS1K_9ScaleType4KindE0ELNS_15FloatRoundStyleE2ESJ_EENS1_15EpilogueDefaultEEEEEvvEEEEvNT_6ParamsE:
	.zero		1664


//--------------------- SYMBOLS --------------------------

	.type		.nv.reservedSmem.offset0,@object
	.size		.nv.reservedSmem.offset0,0x4
